//
// Generated by NVIDIA NVVM Compiler
//
// Compiler Build ID: CL-36424714
// Cuda compilation tools, release 13.0, V13.0.88
// Based on NVVM 20.0.0
//

.version 9.0
.target sm_100
.address_size 64

	// .globl	_Z4initPd
.global .align 4 .b8 precalc_xorwow_matrix[102400];
.global .align 4 .b8 precalc_xorwow_offset_matrix[102400];
.global .align 4 .b8 mrg32k3aM1[2304];
.global .align 4 .b8 mrg32k3aM2[2304];
.global .align 4 .b8 mrg32k3aM1SubSeq[2016];
.global .align 4 .b8 mrg32k3aM2SubSeq[2016];
.global .align 4 .b8 mrg32k3aM1Seq[2304];
.global .align 4 .b8 mrg32k3aM2Seq[2304];
.const .align 8 .b8 __cr_lgamma_table[72];
.global .align 1 .b8 _ZN34_INTERNAL_d647d11c_4_k_cu_3f63e3e84cuda3std3__45__cpo5beginE[1];
.global .align 1 .b8 _ZN34_INTERNAL_d647d11c_4_k_cu_3f63e3e84cuda3std3__45__cpo3endE[1];
.global .align 1 .b8 _ZN34_INTERNAL_d647d11c_4_k_cu_3f63e3e84cuda3std3__45__cpo6cbeginE[1];
.global .align 1 .b8 _ZN34_INTERNAL_d647d11c_4_k_cu_3f63e3e84cuda3std3__45__cpo4cendE[1];
.global .align 1 .b8 _ZN34_INTERNAL_d647d11c_4_k_cu_3f63e3e84cuda3std3__45__cpo6rbeginE[1];
.global .align 1 .b8 _ZN34_INTERNAL_d647d11c_4_k_cu_3f63e3e84cuda3std3__45__cpo4rendE[1];
.global .align 1 .b8 _ZN34_INTERNAL_d647d11c_4_k_cu_3f63e3e84cuda3std3__45__cpo7crbeginE[1];
.global .align 1 .b8 _ZN34_INTERNAL_d647d11c_4_k_cu_3f63e3e84cuda3std3__45__cpo5crendE[1];
.global .align 1 .b8 _ZN34_INTERNAL_d647d11c_4_k_cu_3f63e3e84cuda3std3__436_GLOBAL__N__d647d11c_4_k_cu_3f63e3e86ignoreE[1];
.global .align 1 .b8 _ZN34_INTERNAL_d647d11c_4_k_cu_3f63e3e84cuda3std3__419piecewise_constructE[1];
.global .align 1 .b8 _ZN34_INTERNAL_d647d11c_4_k_cu_3f63e3e84cuda3std3__48in_placeE[1];
.global .align 1 .b8 _ZN34_INTERNAL_d647d11c_4_k_cu_3f63e3e84cuda3std3__420unreachable_sentinelE[1];
.global .align 1 .b8 _ZN34_INTERNAL_d647d11c_4_k_cu_3f63e3e84cuda3std3__47nulloptE[1];
.global .align 1 .b8 _ZN34_INTERNAL_d647d11c_4_k_cu_3f63e3e84cuda3std3__48unexpectE[1];
.global .align 1 .b8 _ZN34_INTERNAL_d647d11c_4_k_cu_3f63e3e84cuda3std6ranges3__45__cpo4swapE[1];
.global .align 1 .b8 _ZN34_INTERNAL_d647d11c_4_k_cu_3f63e3e84cuda3std6ranges3__45__cpo9iter_moveE[1];
.global .align 1 .b8 _ZN34_INTERNAL_d647d11c_4_k_cu_3f63e3e84cuda3std6ranges3__45__cpo5beginE[1];
.global .align 1 .b8 _ZN34_INTERNAL_d647d11c_4_k_cu_3f63e3e84cuda3std6ranges3__45__cpo3endE[1];
.global .align 1 .b8 _ZN34_INTERNAL_d647d11c_4_k_cu_3f63e3e84cuda3std6ranges3__45__cpo6cbeginE[1];
.global .align 1 .b8 _ZN34_INTERNAL_d647d11c_4_k_cu_3f63e3e84cuda3std6ranges3__45__cpo4cendE[1];
.global .align 1 .b8 _ZN34_INTERNAL_d647d11c_4_k_cu_3f63e3e84cuda3std6ranges3__45__cpo7advanceE[1];
.global .align 1 .b8 _ZN34_INTERNAL_d647d11c_4_k_cu_3f63e3e84cuda3std6ranges3__45__cpo9iter_swapE[1];
.global .align 1 .b8 _ZN34_INTERNAL_d647d11c_4_k_cu_3f63e3e84cuda3std6ranges3__45__cpo4nextE[1];
.global .align 1 .b8 _ZN34_INTERNAL_d647d11c_4_k_cu_3f63e3e84cuda3std6ranges3__45__cpo4prevE[1];
.global .align 1 .b8 _ZN34_INTERNAL_d647d11c_4_k_cu_3f63e3e84cuda3std6ranges3__45__cpo4dataE[1];
.global .align 1 .b8 _ZN34_INTERNAL_d647d11c_4_k_cu_3f63e3e84cuda3std6ranges3__45__cpo5cdataE[1];
.global .align 1 .b8 _ZN34_INTERNAL_d647d11c_4_k_cu_3f63e3e84cuda3std6ranges3__45__cpo4sizeE[1];
.global .align 1 .b8 _ZN34_INTERNAL_d647d11c_4_k_cu_3f63e3e84cuda3std6ranges3__45__cpo5ssizeE[1];
.global .align 1 .b8 _ZN34_INTERNAL_d647d11c_4_k_cu_3f63e3e84cuda3std6ranges3__45__cpo8distanceE[1];
.global .align 1 .b8 _ZN34_INTERNAL_d647d11c_4_k_cu_3f63e3e86thrust24THRUST_300001_SM_1000_NS6system6detail10sequential3seqE[1];
.global .align 1 .b8 _ZN34_INTERNAL_d647d11c_4_k_cu_3f63e3e86thrust24THRUST_300001_SM_1000_NS12placeholders2_1E[1];
.global .align 1 .b8 _ZN34_INTERNAL_d647d11c_4_k_cu_3f63e3e86thrust24THRUST_300001_SM_1000_NS12placeholders2_2E[1];
.global .align 1 .b8 _ZN34_INTERNAL_d647d11c_4_k_cu_3f63e3e86thrust24THRUST_300001_SM_1000_NS12placeholders2_3E[1];
.global .align 1 .b8 _ZN34_INTERNAL_d647d11c_4_k_cu_3f63e3e86thrust24THRUST_300001_SM_1000_NS12placeholders2_4E[1];
.global .align 1 .b8 _ZN34_INTERNAL_d647d11c_4_k_cu_3f63e3e86thrust24THRUST_300001_SM_1000_NS12placeholders2_5E[1];
.global .align 1 .b8 _ZN34_INTERNAL_d647d11c_4_k_cu_3f63e3e86thrust24THRUST_300001_SM_1000_NS12placeholders2_6E[1];
.global .align 1 .b8 _ZN34_INTERNAL_d647d11c_4_k_cu_3f63e3e86thrust24THRUST_300001_SM_1000_NS12placeholders2_7E[1];
.global .align 1 .b8 _ZN34_INTERNAL_d647d11c_4_k_cu_3f63e3e86thrust24THRUST_300001_SM_1000_NS12placeholders2_8E[1];
.global .align 1 .b8 _ZN34_INTERNAL_d647d11c_4_k_cu_3f63e3e86thrust24THRUST_300001_SM_1000_NS12placeholders2_9E[1];
.global .align 1 .b8 _ZN34_INTERNAL_d647d11c_4_k_cu_3f63e3e86thrust24THRUST_300001_SM_1000_NS12placeholders3_10E[1];

.visible .entry _Z4initPd(
	.param .u64 .ptr .align 1 _Z4initPd_param_0
)
{
	.local .align 8 .b8 	__local_depot0[48];
	.reg .b64 	%SP;
	.reg .b64 	%SPL;
	.reg .pred 	%p<63>;
	.reg .b32 	%r<1213>;
	.reg .b64 	%rd<31>;
	.reg .b64 	%fd<4>;

	mov.u64 	%SPL, __local_depot0;
	ld.param.u64 	%rd10, [_Z4initPd_param_0];
	add.u64 	%rd1, %SPL, 0;
	mov.u32 	%r544, %ctaid.x;
	mov.u32 	%r545, %ntid.x;
	mov.u32 	%r546, %tid.x;
	mad.lo.s32 	%r547, %r544, %r545, %r546;
	cvt.u64.u32 	%rd2, %r547;
	// begin inline asm
	mov.u64 	%rd11, %clock64;
	// end inline asm
	cvt.u32.u64 	%r548, %rd11;
	xor.b32  	%r549, %r548, -1429050551;
	mul.lo.s32 	%r550, %r549, 1099087573;
	{ .reg .b32 tmp; mov.b64 {tmp, %r551}, %rd11; }
	xor.b32  	%r552, %r551, -136515619;
	mul.lo.s32 	%r553, %r552, -1703105765;
	add.s32 	%r554, %r550, %r553;
	add.s32 	%r1, %r554, 6615241;
	add.s32 	%r947, %r550, 123456789;
	st.local.v2.u32 	[%rd1], {%r1, %r947};
	xor.b32  	%r946, %r550, 362436069;
	add.s32 	%r555, %r553, 521288629;
	st.local.v2.u32 	[%rd1+8], {%r946, %r555};
	xor.b32  	%r556, %r553, 88675123;
	add.s32 	%r943, %r550, 5783321;
	st.local.v2.u32 	[%rd1+16], {%r556, %r943};
	setp.eq.s32 	%p1, %r547, 0;
	@%p1 bra 	$L__BB0_115;
	mov.b32 	%r930, 0;
	mov.u64 	%rd30, %rd2;
$L__BB0_2:
	mov.u64 	%rd3, %rd30;
	and.b64  	%rd4, %rd3, 3;
	setp.eq.s64 	%p2, %rd4, 0;
	@%p2 bra 	$L__BB0_114;
	mul.wide.u32 	%rd13, %r930, 3200;
	mov.u64 	%rd14, precalc_xorwow_matrix;
	add.s64 	%rd5, %rd14, %rd13;
	mov.b32 	%r943, 0;
	mov.u32 	%r944, %r943;
	mov.u32 	%r945, %r943;
	mov.u32 	%r946, %r943;
	mov.u32 	%r947, %r943;
	mov.u32 	%r936, %r943;
$L__BB0_4:
	mul.wide.u32 	%rd15, %r936, 4;
	add.s64 	%rd16, %rd1, %rd15;
	ld.local.u32 	%r15, [%rd16+4];
	shl.b32 	%r16, %r936, 5;
	mov.b32 	%r942, 0;
$L__BB0_5:
	.pragma "nounroll";
	shr.u32 	%r560, %r15, %r942;
	and.b32  	%r561, %r560, 1;
	setp.eq.b32 	%p3, %r561, 1;
	not.pred 	%p4, %p3;
	add.s32 	%r562, %r16, %r942;
	mul.lo.s32 	%r563, %r562, 5;
	mul.wide.u32 	%rd17, %r563, 4;
	add.s64 	%rd6, %rd5, %rd17;
	@%p4 bra 	$L__BB0_7;
	ld.global.u32 	%r564, [%rd6];
	xor.b32  	%r947, %r947, %r564;
	ld.global.u32 	%r565, [%rd6+4];
	xor.b32  	%r946, %r946, %r565;
	ld.global.u32 	%r566, [%rd6+8];
	xor.b32  	%r945, %r945, %r566;
	ld.global.u32 	%r567, [%rd6+12];
	xor.b32  	%r944, %r944, %r567;
	ld.global.u32 	%r568, [%rd6+16];
	xor.b32  	%r943, %r943, %r568;
$L__BB0_7:
	and.b32  	%r570, %r560, 2;
	setp.eq.s32 	%p5, %r570, 0;
	@%p5 bra 	$L__BB0_9;
	ld.global.u32 	%r571, [%rd6+20];
	xor.b32  	%r947, %r947, %r571;
	ld.global.u32 	%r572, [%rd6+24];
	xor.b32  	%r946, %r946, %r572;
	ld.global.u32 	%r573, [%rd6+28];
	xor.b32  	%r945, %r945, %r573;
	ld.global.u32 	%r574, [%rd6+32];
	xor.b32  	%r944, %r944, %r574;
	ld.global.u32 	%r575, [%rd6+36];
	xor.b32  	%r943, %r943, %r575;
$L__BB0_9:
	and.b32  	%r577, %r560, 4;
	setp.eq.s32 	%p6, %r577, 0;
	@%p6 bra 	$L__BB0_11;
	ld.global.u32 	%r578, [%rd6+40];
	xor.b32  	%r947, %r947, %r578;
	ld.global.u32 	%r579, [%rd6+44];
	xor.b32  	%r946, %r946, %r579;
	ld.global.u32 	%r580, [%rd6+48];
	xor.b32  	%r945, %r945, %r580;
	ld.global.u32 	%r581, [%rd6+52];
	xor.b32  	%r944, %r944, %r581;
	ld.global.u32 	%r582, [%rd6+56];
	xor.b32  	%r943, %r943, %r582;
$L__BB0_11:
	and.b32  	%r584, %r560, 8;
	setp.eq.s32 	%p7, %r584, 0;
	@%p7 bra 	$L__BB0_13;
	ld.global.u32 	%r585, [%rd6+60];
	xor.b32  	%r947, %r947, %r585;
	ld.global.u32 	%r586, [%rd6+64];
	xor.b32  	%r946, %r946, %r586;
	ld.global.u32 	%r587, [%rd6+68];
	xor.b32  	%r945, %r945, %r587;
	ld.global.u32 	%r588, [%rd6+72];
	xor.b32  	%r944, %r944, %r588;
	ld.global.u32 	%r589, [%rd6+76];
	xor.b32  	%r943, %r943, %r589;
$L__BB0_13:
	and.b32  	%r591, %r560, 16;
	setp.eq.s32 	%p8, %r591, 0;
	@%p8 bra 	$L__BB0_15;
	ld.global.u32 	%r592, [%rd6+80];
	xor.b32  	%r947, %r947, %r592;
	ld.global.u32 	%r593, [%rd6+84];
	xor.b32  	%r946, %r946, %r593;
	ld.global.u32 	%r594, [%rd6+88];
	xor.b32  	%r945, %r945, %r594;
	ld.global.u32 	%r595, [%rd6+92];
	xor.b32  	%r944, %r944, %r595;
	ld.global.u32 	%r596, [%rd6+96];
	xor.b32  	%r943, %r943, %r596;
$L__BB0_15:
	and.b32  	%r598, %r560, 32;
	setp.eq.s32 	%p9, %r598, 0;
	@%p9 bra 	$L__BB0_17;
	ld.global.u32 	%r599, [%rd6+100];
	xor.b32  	%r947, %r947, %r599;
	ld.global.u32 	%r600, [%rd6+104];
	xor.b32  	%r946, %r946, %r600;
	ld.global.u32 	%r601, [%rd6+108];
	xor.b32  	%r945, %r945, %r601;
	ld.global.u32 	%r602, [%rd6+112];
	xor.b32  	%r944, %r944, %r602;
	ld.global.u32 	%r603, [%rd6+116];
	xor.b32  	%r943, %r943, %r603;
$L__BB0_17:
	and.b32  	%r605, %r560, 64;
	setp.eq.s32 	%p10, %r605, 0;
	@%p10 bra 	$L__BB0_19;
	ld.global.u32 	%r606, [%rd6+120];
	xor.b32  	%r947, %r947, %r606;
	ld.global.u32 	%r607, [%rd6+124];
	xor.b32  	%r946, %r946, %r607;
	ld.global.u32 	%r608, [%rd6+128];
	xor.b32  	%r945, %r945, %r608;
	ld.global.u32 	%r609, [%rd6+132];
	xor.b32  	%r944, %r944, %r609;
	ld.global.u32 	%r610, [%rd6+136];
	xor.b32  	%r943, %r943, %r610;
$L__BB0_19:
	and.b32  	%r612, %r560, 128;
	setp.eq.s32 	%p11, %r612, 0;
	@%p11 bra 	$L__BB0_21;
	ld.global.u32 	%r613, [%rd6+140];
	xor.b32  	%r947, %r947, %r613;
	ld.global.u32 	%r614, [%rd6+144];
	xor.b32  	%r946, %r946, %r614;
	ld.global.u32 	%r615, [%rd6+148];
	xor.b32  	%r945, %r945, %r615;
	ld.global.u32 	%r616, [%rd6+152];
	xor.b32  	%r944, %r944, %r616;
	ld.global.u32 	%r617, [%rd6+156];
	xor.b32  	%r943, %r943, %r617;
$L__BB0_21:
	and.b32  	%r619, %r560, 256;
	setp.eq.s32 	%p12, %r619, 0;
	@%p12 bra 	$L__BB0_23;
	ld.global.u32 	%r620, [%rd6+160];
	xor.b32  	%r947, %r947, %r620;
	ld.global.u32 	%r621, [%rd6+164];
	xor.b32  	%r946, %r946, %r621;
	ld.global.u32 	%r622, [%rd6+168];
	xor.b32  	%r945, %r945, %r622;
	ld.global.u32 	%r623, [%rd6+172];
	xor.b32  	%r944, %r944, %r623;
	ld.global.u32 	%r624, [%rd6+176];
	xor.b32  	%r943, %r943, %r624;
$L__BB0_23:
	and.b32  	%r626, %r560, 512;
	setp.eq.s32 	%p13, %r626, 0;
	@%p13 bra 	$L__BB0_25;
	ld.global.u32 	%r627, [%rd6+180];
	xor.b32  	%r947, %r947, %r627;
	ld.global.u32 	%r628, [%rd6+184];
	xor.b32  	%r946, %r946, %r628;
	ld.global.u32 	%r629, [%rd6+188];
	xor.b32  	%r945, %r945, %r629;
	ld.global.u32 	%r630, [%rd6+192];
	xor.b32  	%r944, %r944, %r630;
	ld.global.u32 	%r631, [%rd6+196];
	xor.b32  	%r943, %r943, %r631;
$L__BB0_25:
	and.b32  	%r633, %r560, 1024;
	setp.eq.s32 	%p14, %r633, 0;
	@%p14 bra 	$L__BB0_27;
	ld.global.u32 	%r634, [%rd6+200];
	xor.b32  	%r947, %r947, %r634;
	ld.global.u32 	%r635, [%rd6+204];
	xor.b32  	%r946, %r946, %r635;
	ld.global.u32 	%r636, [%rd6+208];
	xor.b32  	%r945, %r945, %r636;
	ld.global.u32 	%r637, [%rd6+212];
	xor.b32  	%r944, %r944, %r637;
	ld.global.u32 	%r638, [%rd6+216];
	xor.b32  	%r943, %r943, %r638;
$L__BB0_27:
	and.b32  	%r640, %r560, 2048;
	setp.eq.s32 	%p15, %r640, 0;
	@%p15 bra 	$L__BB0_29;
	ld.global.u32 	%r641, [%rd6+220];
	xor.b32  	%r947, %r947, %r641;
	ld.global.u32 	%r642, [%rd6+224];
	xor.b32  	%r946, %r946, %r642;
	ld.global.u32 	%r643, [%rd6+228];
	xor.b32  	%r945, %r945, %r643;
	ld.global.u32 	%r644, [%rd6+232];
	xor.b32  	%r944, %r944, %r644;
	ld.global.u32 	%r645, [%rd6+236];
	xor.b32  	%r943, %r943, %r645;
$L__BB0_29:
	and.b32  	%r647, %r560, 4096;
	setp.eq.s32 	%p16, %r647, 0;
	@%p16 bra 	$L__BB0_31;
	ld.global.u32 	%r648, [%rd6+240];
	xor.b32  	%r947, %r947, %r648;
	ld.global.u32 	%r649, [%rd6+244];
	xor.b32  	%r946, %r946, %r649;
	ld.global.u32 	%r650, [%rd6+248];
	xor.b32  	%r945, %r945, %r650;
	ld.global.u32 	%r651, [%rd6+252];
	xor.b32  	%r944, %r944, %r651;
	ld.global.u32 	%r652, [%rd6+256];
	xor.b32  	%r943, %r943, %r652;
$L__BB0_31:
	and.b32  	%r654, %r560, 8192;
	setp.eq.s32 	%p17, %r654, 0;
	@%p17 bra 	$L__BB0_33;
	ld.global.u32 	%r655, [%rd6+260];
	xor.b32  	%r947, %r947, %r655;
	ld.global.u32 	%r656, [%rd6+264];
	xor.b32  	%r946, %r946, %r656;
	ld.global.u32 	%r657, [%rd6+268];
	xor.b32  	%r945, %r945, %r657;
	ld.global.u32 	%r658, [%rd6+272];
	xor.b32  	%r944, %r944, %r658;
	ld.global.u32 	%r659, [%rd6+276];
	xor.b32  	%r943, %r943, %r659;
$L__BB0_33:
	and.b32  	%r661, %r560, 16384;
	setp.eq.s32 	%p18, %r661, 0;
	@%p18 bra 	$L__BB0_35;
	ld.global.u32 	%r662, [%rd6+280];
	xor.b32  	%r947, %r947, %r662;
	ld.global.u32 	%r663, [%rd6+284];
	xor.b32  	%r946, %r946, %r663;
	ld.global.u32 	%r664, [%rd6+288];
	xor.b32  	%r945, %r945, %r664;
	ld.global.u32 	%r665, [%rd6+292];
	xor.b32  	%r944, %r944, %r665;
	ld.global.u32 	%r666, [%rd6+296];
	xor.b32  	%r943, %r943, %r666;
$L__BB0_35:
	and.b32  	%r668, %r560, 32768;
	setp.eq.s32 	%p19, %r668, 0;
	@%p19 bra 	$L__BB0_37;
	ld.global.u32 	%r669, [%rd6+300];
	xor.b32  	%r947, %r947, %r669;
	ld.global.u32 	%r670, [%rd6+304];
	xor.b32  	%r946, %r946, %r670;
	ld.global.u32 	%r671, [%rd6+308];
	xor.b32  	%r945, %r945, %r671;
	ld.global.u32 	%r672, [%rd6+312];
	xor.b32  	%r944, %r944, %r672;
	ld.global.u32 	%r673, [%rd6+316];
	xor.b32  	%r943, %r943, %r673;
$L__BB0_37:
	add.s32 	%r942, %r942, 16;
	setp.ne.s32 	%p20, %r942, 32;
	@%p20 bra 	$L__BB0_5;
	mad.lo.s32 	%r674, %r936, -31, %r16;
	add.s32 	%r936, %r674, 1;
	setp.ne.s32 	%p21, %r936, 5;
	@%p21 bra 	$L__BB0_4;
	st.local.u32 	[%rd1+4], %r947;
	st.local.v2.u32 	[%rd1+8], {%r946, %r945};
	st.local.v2.u32 	[%rd1+16], {%r944, %r943};
	setp.eq.s64 	%p22, %rd4, 1;
	@%p22 bra 	$L__BB0_114;
	mov.b32 	%r943, 0;
	mov.u32 	%r1036, %r943;
	mov.u32 	%r1037, %r943;
	mov.u32 	%r946, %r943;
	mov.u32 	%r947, %r943;
	mov.u32 	%r1028, %r943;
$L__BB0_41:
	mul.wide.u32 	%rd18, %r1028, 4;
	add.s64 	%rd19, %rd1, %rd18;
	ld.local.u32 	%r191, [%rd19+4];
	shl.b32 	%r192, %r1028, 5;
	mov.b32 	%r1034, 0;
$L__BB0_42:
	.pragma "nounroll";
	shr.u32 	%r677, %r191, %r1034;
	and.b32  	%r678, %r677, 1;
	setp.eq.b32 	%p23, %r678, 1;
	not.pred 	%p24, %p23;
	add.s32 	%r679, %r192, %r1034;
	mul.lo.s32 	%r680, %r679, 5;
	mul.wide.u32 	%rd20, %r680, 4;
	add.s64 	%rd7, %rd5, %rd20;
	@%p24 bra 	$L__BB0_44;
	ld.global.u32 	%r681, [%rd7];
	xor.b32  	%r947, %r947, %r681;
	ld.global.u32 	%r682, [%rd7+4];
	xor.b32  	%r946, %r946, %r682;
	ld.global.u32 	%r683, [%rd7+8];
	xor.b32  	%r1037, %r1037, %r683;
	ld.global.u32 	%r684, [%rd7+12];
	xor.b32  	%r1036, %r1036, %r684;
	ld.global.u32 	%r685, [%rd7+16];
	xor.b32  	%r943, %r943, %r685;
$L__BB0_44:
	and.b32  	%r687, %r677, 2;
	setp.eq.s32 	%p25, %r687, 0;
	@%p25 bra 	$L__BB0_46;
	ld.global.u32 	%r688, [%rd7+20];
	xor.b32  	%r947, %r947, %r688;
	ld.global.u32 	%r689, [%rd7+24];
	xor.b32  	%r946, %r946, %r689;
	ld.global.u32 	%r690, [%rd7+28];
	xor.b32  	%r1037, %r1037, %r690;
	ld.global.u32 	%r691, [%rd7+32];
	xor.b32  	%r1036, %r1036, %r691;
	ld.global.u32 	%r692, [%rd7+36];
	xor.b32  	%r943, %r943, %r692;
$L__BB0_46:
	and.b32  	%r694, %r677, 4;
	setp.eq.s32 	%p26, %r694, 0;
	@%p26 bra 	$L__BB0_48;
	ld.global.u32 	%r695, [%rd7+40];
	xor.b32  	%r947, %r947, %r695;
	ld.global.u32 	%r696, [%rd7+44];
	xor.b32  	%r946, %r946, %r696;
	ld.global.u32 	%r697, [%rd7+48];
	xor.b32  	%r1037, %r1037, %r697;
	ld.global.u32 	%r698, [%rd7+52];
	xor.b32  	%r1036, %r1036, %r698;
	ld.global.u32 	%r699, [%rd7+56];
	xor.b32  	%r943, %r943, %r699;
$L__BB0_48:
	and.b32  	%r701, %r677, 8;
	setp.eq.s32 	%p27, %r701, 0;
	@%p27 bra 	$L__BB0_50;
	ld.global.u32 	%r702, [%rd7+60];
	xor.b32  	%r947, %r947, %r702;
	ld.global.u32 	%r703, [%rd7+64];
	xor.b32  	%r946, %r946, %r703;
	ld.global.u32 	%r704, [%rd7+68];
	xor.b32  	%r1037, %r1037, %r704;
	ld.global.u32 	%r705, [%rd7+72];
	xor.b32  	%r1036, %r1036, %r705;
	ld.global.u32 	%r706, [%rd7+76];
	xor.b32  	%r943, %r943, %r706;
$L__BB0_50:
	and.b32  	%r708, %r677, 16;
	setp.eq.s32 	%p28, %r708, 0;
	@%p28 bra 	$L__BB0_52;
	ld.global.u32 	%r709, [%rd7+80];
	xor.b32  	%r947, %r947, %r709;
	ld.global.u32 	%r710, [%rd7+84];
	xor.b32  	%r946, %r946, %r710;
	ld.global.u32 	%r711, [%rd7+88];
	xor.b32  	%r1037, %r1037, %r711;
	ld.global.u32 	%r712, [%rd7+92];
	xor.b32  	%r1036, %r1036, %r712;
	ld.global.u32 	%r713, [%rd7+96];
	xor.b32  	%r943, %r943, %r713;
$L__BB0_52:
	and.b32  	%r715, %r677, 32;
	setp.eq.s32 	%p29, %r715, 0;
	@%p29 bra 	$L__BB0_54;
	ld.global.u32 	%r716, [%rd7+100];
	xor.b32  	%r947, %r947, %r716;
	ld.global.u32 	%r717, [%rd7+104];
	xor.b32  	%r946, %r946, %r717;
	ld.global.u32 	%r718, [%rd7+108];
	xor.b32  	%r1037, %r1037, %r718;
	ld.global.u32 	%r719, [%rd7+112];
	xor.b32  	%r1036, %r1036, %r719;
	ld.global.u32 	%r720, [%rd7+116];
	xor.b32  	%r943, %r943, %r720;
$L__BB0_54:
	and.b32  	%r722, %r677, 64;
	setp.eq.s32 	%p30, %r722, 0;
	@%p30 bra 	$L__BB0_56;
	ld.global.u32 	%r723, [%rd7+120];
	xor.b32  	%r947, %r947, %r723;
	ld.global.u32 	%r724, [%rd7+124];
	xor.b32  	%r946, %r946, %r724;
	ld.global.u32 	%r725, [%rd7+128];
	xor.b32  	%r1037, %r1037, %r725;
	ld.global.u32 	%r726, [%rd7+132];
	xor.b32  	%r1036, %r1036, %r726;
	ld.global.u32 	%r727, [%rd7+136];
	xor.b32  	%r943, %r943, %r727;
$L__BB0_56:
	and.b32  	%r729, %r677, 128;
	setp.eq.s32 	%p31, %r729, 0;
	@%p31 bra 	$L__BB0_58;
	ld.global.u32 	%r730, [%rd7+140];
	xor.b32  	%r947, %r947, %r730;
	ld.global.u32 	%r731, [%rd7+144];
	xor.b32  	%r946, %r946, %r731;
	ld.global.u32 	%r732, [%rd7+148];
	xor.b32  	%r1037, %r1037, %r732;
	ld.global.u32 	%r733, [%rd7+152];
	xor.b32  	%r1036, %r1036, %r733;
	ld.global.u32 	%r734, [%rd7+156];
	xor.b32  	%r943, %r943, %r734;
$L__BB0_58:
	and.b32  	%r736, %r677, 256;
	setp.eq.s32 	%p32, %r736, 0;
	@%p32 bra 	$L__BB0_60;
	ld.global.u32 	%r737, [%rd7+160];
	xor.b32  	%r947, %r947, %r737;
	ld.global.u32 	%r738, [%rd7+164];
	xor.b32  	%r946, %r946, %r738;
	ld.global.u32 	%r739, [%rd7+168];
	xor.b32  	%r1037, %r1037, %r739;
	ld.global.u32 	%r740, [%rd7+172];
	xor.b32  	%r1036, %r1036, %r740;
	ld.global.u32 	%r741, [%rd7+176];
	xor.b32  	%r943, %r943, %r741;
$L__BB0_60:
	and.b32  	%r743, %r677, 512;
	setp.eq.s32 	%p33, %r743, 0;
	@%p33 bra 	$L__BB0_62;
	ld.global.u32 	%r744, [%rd7+180];
	xor.b32  	%r947, %r947, %r744;
	ld.global.u32 	%r745, [%rd7+184];
	xor.b32  	%r946, %r946, %r745;
	ld.global.u32 	%r746, [%rd7+188];
	xor.b32  	%r1037, %r1037, %r746;
	ld.global.u32 	%r747, [%rd7+192];
	xor.b32  	%r1036, %r1036, %r747;
	ld.global.u32 	%r748, [%rd7+196];
	xor.b32  	%r943, %r943, %r748;
$L__BB0_62:
	and.b32  	%r750, %r677, 1024;
	setp.eq.s32 	%p34, %r750, 0;
	@%p34 bra 	$L__BB0_64;
	ld.global.u32 	%r751, [%rd7+200];
	xor.b32  	%r947, %r947, %r751;
	ld.global.u32 	%r752, [%rd7+204];
	xor.b32  	%r946, %r946, %r752;
	ld.global.u32 	%r753, [%rd7+208];
	xor.b32  	%r1037, %r1037, %r753;
	ld.global.u32 	%r754, [%rd7+212];
	xor.b32  	%r1036, %r1036, %r754;
	ld.global.u32 	%r755, [%rd7+216];
	xor.b32  	%r943, %r943, %r755;
$L__BB0_64:
	and.b32  	%r757, %r677, 2048;
	setp.eq.s32 	%p35, %r757, 0;
	@%p35 bra 	$L__BB0_66;
	ld.global.u32 	%r758, [%rd7+220];
	xor.b32  	%r947, %r947, %r758;
	ld.global.u32 	%r759, [%rd7+224];
	xor.b32  	%r946, %r946, %r759;
	ld.global.u32 	%r760, [%rd7+228];
	xor.b32  	%r1037, %r1037, %r760;
	ld.global.u32 	%r761, [%rd7+232];
	xor.b32  	%r1036, %r1036, %r761;
	ld.global.u32 	%r762, [%rd7+236];
	xor.b32  	%r943, %r943, %r762;
$L__BB0_66:
	and.b32  	%r764, %r677, 4096;
	setp.eq.s32 	%p36, %r764, 0;
	@%p36 bra 	$L__BB0_68;
	ld.global.u32 	%r765, [%rd7+240];
	xor.b32  	%r947, %r947, %r765;
	ld.global.u32 	%r766, [%rd7+244];
	xor.b32  	%r946, %r946, %r766;
	ld.global.u32 	%r767, [%rd7+248];
	xor.b32  	%r1037, %r1037, %r767;
	ld.global.u32 	%r768, [%rd7+252];
	xor.b32  	%r1036, %r1036, %r768;
	ld.global.u32 	%r769, [%rd7+256];
	xor.b32  	%r943, %r943, %r769;
$L__BB0_68:
	and.b32  	%r771, %r677, 8192;
	setp.eq.s32 	%p37, %r771, 0;
	@%p37 bra 	$L__BB0_70;
	ld.global.u32 	%r772, [%rd7+260];
	xor.b32  	%r947, %r947, %r772;
	ld.global.u32 	%r773, [%rd7+264];
	xor.b32  	%r946, %r946, %r773;
	ld.global.u32 	%r774, [%rd7+268];
	xor.b32  	%r1037, %r1037, %r774;
	ld.global.u32 	%r775, [%rd7+272];
	xor.b32  	%r1036, %r1036, %r775;
	ld.global.u32 	%r776, [%rd7+276];
	xor.b32  	%r943, %r943, %r776;
$L__BB0_70:
	and.b32  	%r778, %r677, 16384;
	setp.eq.s32 	%p38, %r778, 0;
	@%p38 bra 	$L__BB0_72;
	ld.global.u32 	%r779, [%rd7+280];
	xor.b32  	%r947, %r947, %r779;
	ld.global.u32 	%r780, [%rd7+284];
	xor.b32  	%r946, %r946, %r780;
	ld.global.u32 	%r781, [%rd7+288];
	xor.b32  	%r1037, %r1037, %r781;
	ld.global.u32 	%r782, [%rd7+292];
	xor.b32  	%r1036, %r1036, %r782;
	ld.global.u32 	%r783, [%rd7+296];
	xor.b32  	%r943, %r943, %r783;
$L__BB0_72:
	and.b32  	%r785, %r677, 32768;
	setp.eq.s32 	%p39, %r785, 0;
	@%p39 bra 	$L__BB0_74;
	ld.global.u32 	%r786, [%rd7+300];
	xor.b32  	%r947, %r947, %r786;
	ld.global.u32 	%r787, [%rd7+304];
	xor.b32  	%r946, %r946, %r787;
	ld.global.u32 	%r788, [%rd7+308];
	xor.b32  	%r1037, %r1037, %r788;
	ld.global.u32 	%r789, [%rd7+312];
	xor.b32  	%r1036, %r1036, %r789;
	ld.global.u32 	%r790, [%rd7+316];
	xor.b32  	%r943, %r943, %r790;
$L__BB0_74:
	add.s32 	%r1034, %r1034, 16;
	setp.ne.s32 	%p40, %r1034, 32;
	@%p40 bra 	$L__BB0_42;
	mad.lo.s32 	%r791, %r1028, -31, %r192;
	add.s32 	%r1028, %r791, 1;
	setp.ne.s32 	%p41, %r1028, 5;
	@%p41 bra 	$L__BB0_41;
	st.local.u32 	[%rd1+4], %r947;
	st.local.v2.u32 	[%rd1+8], {%r946, %r1037};
	st.local.v2.u32 	[%rd1+16], {%r1036, %r943};
	setp.ne.s64 	%p42, %rd4, 3;
	@%p42 bra 	$L__BB0_114;
	mov.b32 	%r943, 0;
	mov.u32 	%r1128, %r943;
	mov.u32 	%r1129, %r943;
	mov.u32 	%r946, %r943;
	mov.u32 	%r947, %r943;
	mov.u32 	%r1120, %r943;
$L__BB0_78:
	mul.wide.u32 	%rd21, %r1120, 4;
	add.s64 	%rd22, %rd1, %rd21;
	ld.local.u32 	%r367, [%rd22+4];
	shl.b32 	%r368, %r1120, 5;
	mov.b32 	%r1126, 0;
$L__BB0_79:
	.pragma "nounroll";
	shr.u32 	%r794, %r367, %r1126;
	and.b32  	%r795, %r794, 1;
	setp.eq.b32 	%p43, %r795, 1;
	not.pred 	%p44, %p43;
	add.s32 	%r796, %r368, %r1126;
	mul.lo.s32 	%r797, %r796, 5;
	mul.wide.u32 	%rd23, %r797, 4;
	add.s64 	%rd8, %rd5, %rd23;
	@%p44 bra 	$L__BB0_81;
	ld.global.u32 	%r798, [%rd8];
	xor.b32  	%r947, %r947, %r798;
	ld.global.u32 	%r799, [%rd8+4];
	xor.b32  	%r946, %r946, %r799;
	ld.global.u32 	%r800, [%rd8+8];
	xor.b32  	%r1129, %r1129, %r800;
	ld.global.u32 	%r801, [%rd8+12];
	xor.b32  	%r1128, %r1128, %r801;
	ld.global.u32 	%r802, [%rd8+16];
	xor.b32  	%r943, %r943, %r802;
$L__BB0_81:
	and.b32  	%r804, %r794, 2;
	setp.eq.s32 	%p45, %r804, 0;
	@%p45 bra 	$L__BB0_83;
	ld.global.u32 	%r805, [%rd8+20];
	xor.b32  	%r947, %r947, %r805;
	ld.global.u32 	%r806, [%rd8+24];
	xor.b32  	%r946, %r946, %r806;
	ld.global.u32 	%r807, [%rd8+28];
	xor.b32  	%r1129, %r1129, %r807;
	ld.global.u32 	%r808, [%rd8+32];
	xor.b32  	%r1128, %r1128, %r808;
	ld.global.u32 	%r809, [%rd8+36];
	xor.b32  	%r943, %r943, %r809;
$L__BB0_83:
	and.b32  	%r811, %r794, 4;
	setp.eq.s32 	%p46, %r811, 0;
	@%p46 bra 	$L__BB0_85;
	ld.global.u32 	%r812, [%rd8+40];
	xor.b32  	%r947, %r947, %r812;
	ld.global.u32 	%r813, [%rd8+44];
	xor.b32  	%r946, %r946, %r813;
	ld.global.u32 	%r814, [%rd8+48];
	xor.b32  	%r1129, %r1129, %r814;
	ld.global.u32 	%r815, [%rd8+52];
	xor.b32  	%r1128, %r1128, %r815;
	ld.global.u32 	%r816, [%rd8+56];
	xor.b32  	%r943, %r943, %r816;
$L__BB0_85:
	and.b32  	%r818, %r794, 8;
	setp.eq.s32 	%p47, %r818, 0;
	@%p47 bra 	$L__BB0_87;
	ld.global.u32 	%r819, [%rd8+60];
	xor.b32  	%r947, %r947, %r819;
	ld.global.u32 	%r820, [%rd8+64];
	xor.b32  	%r946, %r946, %r820;
	ld.global.u32 	%r821, [%rd8+68];
	xor.b32  	%r1129, %r1129, %r821;
	ld.global.u32 	%r822, [%rd8+72];
	xor.b32  	%r1128, %r1128, %r822;
	ld.global.u32 	%r823, [%rd8+76];
	xor.b32  	%r943, %r943, %r823;
$L__BB0_87:
	and.b32  	%r825, %r794, 16;
	setp.eq.s32 	%p48, %r825, 0;
	@%p48 bra 	$L__BB0_89;
	ld.global.u32 	%r826, [%rd8+80];
	xor.b32  	%r947, %r947, %r826;
	ld.global.u32 	%r827, [%rd8+84];
	xor.b32  	%r946, %r946, %r827;
	ld.global.u32 	%r828, [%rd8+88];
	xor.b32  	%r1129, %r1129, %r828;
	ld.global.u32 	%r829, [%rd8+92];
	xor.b32  	%r1128, %r1128, %r829;
	ld.global.u32 	%r830, [%rd8+96];
	xor.b32  	%r943, %r943, %r830;
$L__BB0_89:
	and.b32  	%r832, %r794, 32;
	setp.eq.s32 	%p49, %r832, 0;
	@%p49 bra 	$L__BB0_91;
	ld.global.u32 	%r833, [%rd8+100];
	xor.b32  	%r947, %r947, %r833;
	ld.global.u32 	%r834, [%rd8+104];
	xor.b32  	%r946, %r946, %r834;
	ld.global.u32 	%r835, [%rd8+108];
	xor.b32  	%r1129, %r1129, %r835;
	ld.global.u32 	%r836, [%rd8+112];
	xor.b32  	%r1128, %r1128, %r836;
	ld.global.u32 	%r837, [%rd8+116];
	xor.b32  	%r943, %r943, %r837;
$L__BB0_91:
	and.b32  	%r839, %r794, 64;
	setp.eq.s32 	%p50, %r839, 0;
	@%p50 bra 	$L__BB0_93;
	ld.global.u32 	%r840, [%rd8+120];
	xor.b32  	%r947, %r947, %r840;
	ld.global.u32 	%r841, [%rd8+124];
	xor.b32  	%r946, %r946, %r841;
	ld.global.u32 	%r842, [%rd8+128];
	xor.b32  	%r1129, %r1129, %r842;
	ld.global.u32 	%r843, [%rd8+132];
	xor.b32  	%r1128, %r1128, %r843;
	ld.global.u32 	%r844, [%rd8+136];
	xor.b32  	%r943, %r943, %r844;
$L__BB0_93:
	and.b32  	%r846, %r794, 128;
	setp.eq.s32 	%p51, %r846, 0;
	@%p51 bra 	$L__BB0_95;
	ld.global.u32 	%r847, [%rd8+140];
	xor.b32  	%r947, %r947, %r847;
	ld.global.u32 	%r848, [%rd8+144];
	xor.b32  	%r946, %r946, %r848;
	ld.global.u32 	%r849, [%rd8+148];
	xor.b32  	%r1129, %r1129, %r849;
	ld.global.u32 	%r850, [%rd8+152];
	xor.b32  	%r1128, %r1128, %r850;
	ld.global.u32 	%r851, [%rd8+156];
	xor.b32  	%r943, %r943, %r851;
$L__BB0_95:
	and.b32  	%r853, %r794, 256;
	setp.eq.s32 	%p52, %r853, 0;
	@%p52 bra 	$L__BB0_97;
	ld.global.u32 	%r854, [%rd8+160];
	xor.b32  	%r947, %r947, %r854;
	ld.global.u32 	%r855, [%rd8+164];
	xor.b32  	%r946, %r946, %r855;
	ld.global.u32 	%r856, [%rd8+168];
	xor.b32  	%r1129, %r1129, %r856;
	ld.global.u32 	%r857, [%rd8+172];
	xor.b32  	%r1128, %r1128, %r857;
	ld.global.u32 	%r858, [%rd8+176];
	xor.b32  	%r943, %r943, %r858;
$L__BB0_97:
	and.b32  	%r860, %r794, 512;
	setp.eq.s32 	%p53, %r860, 0;
	@%p53 bra 	$L__BB0_99;
	ld.global.u32 	%r861, [%rd8+180];
	xor.b32  	%r947, %r947, %r861;
	ld.global.u32 	%r862, [%rd8+184];
	xor.b32  	%r946, %r946, %r862;
	ld.global.u32 	%r863, [%rd8+188];
	xor.b32  	%r1129, %r1129, %r863;
	ld.global.u32 	%r864, [%rd8+192];
	xor.b32  	%r1128, %r1128, %r864;
	ld.global.u32 	%r865, [%rd8+196];
	xor.b32  	%r943, %r943, %r865;
$L__BB0_99:
	and.b32  	%r867, %r794, 1024;
	setp.eq.s32 	%p54, %r867, 0;
	@%p54 bra 	$L__BB0_101;
	ld.global.u32 	%r868, [%rd8+200];
	xor.b32  	%r947, %r947, %r868;
	ld.global.u32 	%r869, [%rd8+204];
	xor.b32  	%r946, %r946, %r869;
	ld.global.u32 	%r870, [%rd8+208];
	xor.b32  	%r1129, %r1129, %r870;
	ld.global.u32 	%r871, [%rd8+212];
	xor.b32  	%r1128, %r1128, %r871;
	ld.global.u32 	%r872, [%rd8+216];
	xor.b32  	%r943, %r943, %r872;
$L__BB0_101:
	and.b32  	%r874, %r794, 2048;
	setp.eq.s32 	%p55, %r874, 0;
	@%p55 bra 	$L__BB0_103;
	ld.global.u32 	%r875, [%rd8+220];
	xor.b32  	%r947, %r947, %r875;
	ld.global.u32 	%r876, [%rd8+224];
	xor.b32  	%r946, %r946, %r876;
	ld.global.u32 	%r877, [%rd8+228];
	xor.b32  	%r1129, %r1129, %r877;
	ld.global.u32 	%r878, [%rd8+232];
	xor.b32  	%r1128, %r1128, %r878;
	ld.global.u32 	%r879, [%rd8+236];
	xor.b32  	%r943, %r943, %r879;
$L__BB0_103:
	and.b32  	%r881, %r794, 4096;
	setp.eq.s32 	%p56, %r881, 0;
	@%p56 bra 	$L__BB0_105;
	ld.global.u32 	%r882, [%rd8+240];
	xor.b32  	%r947, %r947, %r882;
	ld.global.u32 	%r883, [%rd8+244];
	xor.b32  	%r946, %r946, %r883;
	ld.global.u32 	%r884, [%rd8+248];
	xor.b32  	%r1129, %r1129, %r884;
	ld.global.u32 	%r885, [%rd8+252];
	xor.b32  	%r1128, %r1128, %r885;
	ld.global.u32 	%r886, [%rd8+256];
	xor.b32  	%r943, %r943, %r886;
$L__BB0_105:
	and.b32  	%r888, %r794, 8192;
	setp.eq.s32 	%p57, %r888, 0;
	@%p57 bra 	$L__BB0_107;
	ld.global.u32 	%r889, [%rd8+260];
	xor.b32  	%r947, %r947, %r889;
	ld.global.u32 	%r890, [%rd8+264];
	xor.b32  	%r946, %r946, %r890;
	ld.global.u32 	%r891, [%rd8+268];
	xor.b32  	%r1129, %r1129, %r891;
	ld.global.u32 	%r892, [%rd8+272];
	xor.b32  	%r1128, %r1128, %r892;
	ld.global.u32 	%r893, [%rd8+276];
	xor.b32  	%r943, %r943, %r893;
$L__BB0_107:
	and.b32  	%r895, %r794, 16384;
	setp.eq.s32 	%p58, %r895, 0;
	@%p58 bra 	$L__BB0_109;
	ld.global.u32 	%r896, [%rd8+280];
	xor.b32  	%r947, %r947, %r896;
	ld.global.u32 	%r897, [%rd8+284];
	xor.b32  	%r946, %r946, %r897;
	ld.global.u32 	%r898, [%rd8+288];
	xor.b32  	%r1129, %r1129, %r898;
	ld.global.u32 	%r899, [%rd8+292];
	xor.b32  	%r1128, %r1128, %r899;
	ld.global.u32 	%r900, [%rd8+296];
	xor.b32  	%r943, %r943, %r900;
$L__BB0_109:
	and.b32  	%r902, %r794, 32768;
	setp.eq.s32 	%p59, %r902, 0;
	@%p59 bra 	$L__BB0_111;
	ld.global.u32 	%r903, [%rd8+300];
	xor.b32  	%r947, %r947, %r903;
	ld.global.u32 	%r904, [%rd8+304];
	xor.b32  	%r946, %r946, %r904;
	ld.global.u32 	%r905, [%rd8+308];
	xor.b32  	%r1129, %r1129, %r905;
	ld.global.u32 	%r906, [%rd8+312];
	xor.b32  	%r1128, %r1128, %r906;
	ld.global.u32 	%r907, [%rd8+316];
	xor.b32  	%r943, %r943, %r907;
$L__BB0_111:
	add.s32 	%r1126, %r1126, 16;
	setp.ne.s32 	%p60, %r1126, 32;
	@%p60 bra 	$L__BB0_79;
	mad.lo.s32 	%r908, %r1120, -31, %r368;
	add.s32 	%r1120, %r908, 1;
	setp.ne.s32 	%p61, %r1120, 5;
	@%p61 bra 	$L__BB0_78;
	st.local.u32 	[%rd1+4], %r947;
	st.local.v2.u32 	[%rd1+8], {%r946, %r1129};
	st.local.v2.u32 	[%rd1+16], {%r1128, %r943};
$L__BB0_114:
	shr.u64 	%rd30, %rd3, 2;
	add.s32 	%r930, %r930, 1;
	setp.gt.u64 	%p62, %rd3, 3;
	@%p62 bra 	$L__BB0_2;
$L__BB0_115:
	cvta.to.global.u64 	%rd24, %rd10;
	shr.u32 	%r909, %r947, 2;
	xor.b32  	%r910, %r909, %r947;
	shl.b32 	%r911, %r943, 4;
	shl.b32 	%r912, %r910, 1;
	xor.b32  	%r913, %r912, %r911;
	xor.b32  	%r914, %r913, %r910;
	xor.b32  	%r915, %r914, %r943;
	add.s32 	%r916, %r1, %r915;
	add.s32 	%r917, %r916, 362437;
	shr.u32 	%r918, %r946, 2;
	xor.b32  	%r919, %r918, %r946;
	shl.b32 	%r920, %r915, 4;
	shl.b32 	%r921, %r919, 1;
	xor.b32  	%r922, %r921, %r920;
	xor.b32  	%r923, %r922, %r919;
	xor.b32  	%r924, %r923, %r915;
	add.s32 	%r925, %r1, %r924;
	add.s32 	%r926, %r925, 724874;
	cvt.u64.u32 	%rd25, %r917;
	mul.wide.u32 	%rd26, %r926, 2097152;
	xor.b64  	%rd27, %rd26, %rd25;
	cvt.rn.f64.u64 	%fd1, %rd27;
	fma.rn.f64 	%fd2, %fd1, 0d3CA0000000000000, 0d3C90000000000000;
	fma.rn.f64 	%fd3, %fd2, 0d4000000000000000, 0dBFF0000000000000;
	shl.b64 	%rd28, %rd2, 3;
	add.s64 	%rd29, %rd24, %rd28;
	st.global.f64 	[%rd29], %fd3;
	ret;

}
	// .globl	_Z10forward_FCPdS_S_
.visible .entry _Z10forward_FCPdS_S_(
	.param .u64 .ptr .align 1 _Z10forward_FCPdS_S__param_0,
	.param .u64 .ptr .align 1 _Z10forward_FCPdS_S__param_1,
	.param .u64 .ptr .align 1 _Z10forward_FCPdS_S__param_2
)
{
	.reg .b32 	%r<4>;
	.reg .b64 	%rd<16>;
	.reg .b64 	%fd<5>;

	ld.param.u64 	%rd1, [_Z10forward_FCPdS_S__param_0];
	ld.param.u64 	%rd2, [_Z10forward_FCPdS_S__param_1];
	ld.param.u64 	%rd3, [_Z10forward_FCPdS_S__param_2];
	cvta.to.global.u64 	%rd4, %rd3;
	cvta.to.global.u64 	%rd5, %rd2;
	cvta.to.global.u64 	%rd6, %rd1;
	mov.u32 	%r1, %ctaid.x;
	cvt.u64.u32 	%rd7, %r1;
	mov.u32 	%r2, %nctaid.x;
	mov.u32 	%r3, %tid.x;
	mul.wide.u32 	%rd8, %r1, 8;
	add.s64 	%rd9, %rd6, %rd8;
	ld.global.f64 	%fd1, [%rd9];
	mul.wide.u32 	%rd10, %r3, %r2;
	add.s64 	%rd11, %rd10, %rd7;
	shl.b64 	%rd12, %rd11, 3;
	add.s64 	%rd13, %rd5, %rd12;
	ld.global.f64 	%fd2, [%rd13];
	mul.wide.u32 	%rd14, %r3, 8;
	add.s64 	%rd15, %rd4, %rd14;
	ld.global.f64 	%fd3, [%rd15];
	fma.rn.f64 	%fd4, %fd1, %fd2, %fd3;
	st.global.f64 	[%rd15], %fd4;
	ret;

}
	// .globl	_Z7sigmoidPd
.visible .entry _Z7sigmoidPd(
	.param .u64 .ptr .align 1 _Z7sigmoidPd_param_0
)
{
	.reg .pred 	%p<4>;
	.reg .b32 	%r<19>;
	.reg .b32 	%f<3>;
	.reg .b64 	%rd<8>;
	.reg .b64 	%fd<28>;

	ld.param.u64 	%rd2, [_Z7sigmoidPd_param_0];
	cvta.to.global.u64 	%rd3, %rd2;
	mov.u32 	%r4, %ctaid.x;
	mov.u32 	%r5, %ntid.x;
	mov.u32 	%r6, %tid.x;
	cvt.u64.u32 	%rd4, %r6;
	mul.wide.u32 	%rd5, %r4, %r5;
	add.s64 	%rd6, %rd5, %rd4;
	shl.b64 	%rd7, %rd6, 3;
	add.s64 	%rd1, %rd3, %rd7;
	ld.global.f64 	%fd1, [%rd1];
	fma.rn.f64 	%fd6, %fd1, 0d3FF71547652B82FE, 0d4338000000000000;
	{
	.reg .b32 %temp; 
	mov.b64 	{%r1, %temp}, %fd6;
	}
	mov.f64 	%fd7, 0dC338000000000000;
	add.rn.f64 	%fd8, %fd6, %fd7;
	fma.rn.f64 	%fd9, %fd8, 0dBFE62E42FEFA39EF, %fd1;
	fma.rn.f64 	%fd10, %fd8, 0dBC7ABC9E3B39803F, %fd9;
	fma.rn.f64 	%fd11, %fd10, 0d3E5ADE1569CE2BDF, 0d3E928AF3FCA213EA;
	fma.rn.f64 	%fd12, %fd11, %fd10, 0d3EC71DEE62401315;
	fma.rn.f64 	%fd13, %fd12, %fd10, 0d3EFA01997C89EB71;
	fma.rn.f64 	%fd14, %fd13, %fd10, 0d3F2A01A014761F65;
	fma.rn.f64 	%fd15, %fd14, %fd10, 0d3F56C16C1852B7AF;
	fma.rn.f64 	%fd16, %fd15, %fd10, 0d3F81111111122322;
	fma.rn.f64 	%fd17, %fd16, %fd10, 0d3FA55555555502A1;
	fma.rn.f64 	%fd18, %fd17, %fd10, 0d3FC5555555555511;
	fma.rn.f64 	%fd19, %fd18, %fd10, 0d3FE000000000000B;
	fma.rn.f64 	%fd20, %fd19, %fd10, 0d3FF0000000000000;
	fma.rn.f64 	%fd21, %fd20, %fd10, 0d3FF0000000000000;
	{
	.reg .b32 %temp; 
	mov.b64 	{%r2, %temp}, %fd21;
	}
	{
	.reg .b32 %temp; 
	mov.b64 	{%temp, %r3}, %fd21;
	}
	shl.b32 	%r7, %r1, 20;
	add.s32 	%r8, %r7, %r3;
	mov.b64 	%fd27, {%r2, %r8};
	{
	.reg .b32 %temp; 
	mov.b64 	{%temp, %r9}, %fd1;
	}
	mov.b32 	%f2, %r9;
	abs.f32 	%f1, %f2;
	setp.lt.f32 	%p1, %f1, 0f4086232B;
	@%p1 bra 	$L__BB2_3;
	setp.lt.f64 	%p2, %fd1, 0d0000000000000000;
	add.f64 	%fd22, %fd1, 0d7FF0000000000000;
	selp.f64 	%fd27, 0d0000000000000000, %fd22, %p2;
	setp.geu.f32 	%p3, %f1, 0f40874800;
	@%p3 bra 	$L__BB2_3;
	shr.u32 	%r10, %r1, 31;
	add.s32 	%r11, %r1, %r10;
	shr.s32 	%r12, %r11, 1;
	shl.b32 	%r13, %r12, 20;
	add.s32 	%r14, %r3, %r13;
	mov.b64 	%fd23, {%r2, %r14};
	sub.s32 	%r15, %r1, %r12;
	shl.b32 	%r16, %r15, 20;
	add.s32 	%r17, %r16, 1072693248;
	mov.b32 	%r18, 0;
	mov.b64 	%fd24, {%r18, %r17};
	mul.f64 	%fd27, %fd24, %fd23;
$L__BB2_3:
	add.f64 	%fd25, %fd27, 0d3FF0000000000000;
	rcp.rn.f64 	%fd26, %fd25;
	st.global.f64 	[%rd1], %fd26;
	ret;

}
	// .globl	_ZN3cub18CUB_300001_SM_10006detail11EmptyKernelIvEEvv
.visible .entry _ZN3cub18CUB_300001_SM_10006detail11EmptyKernelIvEEvv()
{


	ret;

}


// ===== COMPILED SASS (sm_100) =====

	.target	sm_100

	.elftype	@"ET_EXEC"


//--------------------- .note.nv.tkinfo           --------------------------
	.section	.note.nv.tkinfo,"",@"SHT_NOTE"
	.sectionflags	@"SHF_NOTE_NV_TKINFO"
	.tkinfo
        /*0018*/ 	.word	0x00000002
        /*0030*/ 	.string	""
        /*0030*/ 	.string	"ptxas"
        /*0030*/ 	.string	"Cuda compilation tools, release 13.0, V13.0.88"
        /*0030*/ 	.string	"Build cuda_13.0.r13.0/compiler.36424714_0"
        /*0030*/ 	.string	"-arch sm_100 -m 64 "



//--------------------- .note.nv.cuinfo           --------------------------
	.section	.note.nv.cuinfo,"",@"SHT_NOTE"
	.sectionflags	@"SHF_NOTE_NV_CUINFO"
        /*0018*/ 	.short	0x0002
        /*001a*/ 	.short	0x0064
        /*001c*/ 	.short	0x0082
	.zero		2


//--------------------- .nv.info                  --------------------------
	.section	.nv.info,"",@"SHT_CUDA_INFO"
	.align	4


	//----- nvinfo : EIATTR_REGCOUNT
	.align		4
        /*0000*/ 	.byte	0x04, 0x2f
        /*0002*/ 	.short	(.L_50 - .L_49)
	.align		4
.L_49:
        /*0004*/ 	.word	index@(_Z4initPd)
        /*0008*/ 	.word	0x0000001f


	//----- nvinfo : EIATTR_FRAME_SIZE
	.align		4
.L_50:
        /*000c*/ 	.byte	0x04, 0x11
        /*000e*/ 	.short	(.L_52 - .L_51)
	.align		4
.L_51:
        /*0010*/ 	.word	index@(_Z4initPd)
        /*0014*/ 	.word	0x00000030


	//----- nvinfo : EIATTR_REGCOUNT
	.align		4
.L_52:
        /*0018*/ 	.byte	0x04, 0x2f
        /*001a*/ 	.short	(.L_54 - .L_53)
	.align		4
.L_53:
        /*001c*/ 	.word	index@(_Z10forward_FCPdS_S_)
        /*0020*/ 	.word	0x00000010


	//----- nvinfo : EIATTR_FRAME_SIZE
	.align		4
.L_54:
        /*0024*/ 	.byte	0x04, 0x11
        /*0026*/ 	.short	(.L_56 - .L_55)
	.align		4
.L_55:
        /*0028*/ 	.word	index@(_Z10forward_FCPdS_S_)
        /*002c*/ 	.word	0x00000000


	//----- nvinfo : EIATTR_REGCOUNT
	.align		4
.L_56:
        /*0030*/ 	.byte	0x04, 0x2f
        /*0032*/ 	.short	(.L_58 - .L_57)
	.align		4
.L_57:
        /*0034*/ 	.word	index@(_Z7sigmoidPd)
        /*0038*/ 	.word	0x0000000e


	//----- nvinfo : EIATTR_FRAME_SIZE
	.align		4
.L_58:
        /*003c*/ 	.byte	0x04, 0x11
        /*003e*/ 	.short	(.L_60 - .L_59)
	.align		4
.L_59:
        /*0040*/ 	.word	index@($__internal_0_$__cuda_sm20_dblrcp_rn_slowpath_v3)
        /*0044*/ 	.word	0x00000000


	//----- nvinfo : EIATTR_FRAME_SIZE
	.align		4
.L_60:
        /*0048*/ 	.byte	0x04, 0x11
        /*004a*/ 	.short	(.L_62 - .L_61)
	.align		4
.L_61:
        /*004c*/ 	.word	index@(_Z7sigmoidPd)
        /*0050*/ 	.word	0x00000000


	//----- nvinfo : EIATTR_REGCOUNT
	.align		4
.L_62:
        /*0054*/ 	.byte	0x04, 0x2f
        /*0056*/ 	.short	(.L_64 - .L_63)
	.align		4
.L_63:
        /*0058*/ 	.word	index@(_ZN3cub18CUB_300001_SM_10006detail11EmptyKernelIvEEvv)
        /*005c*/ 	.word	0x00000004


	//----- nvinfo : EIATTR_FRAME_SIZE
	.align		4
.L_64:
        /*0060*/ 	.byte	0x04, 0x11
        /*0062*/ 	.short	(.L_66 - .L_65)
	.align		4
.L_65:
        /*0064*/ 	.word	index@(_ZN3cub18CUB_300001_SM_10006detail11EmptyKernelIvEEvv)
        /*0068*/ 	.word	0x00000000


	//----- nvinfo : EIATTR_MIN_STACK_SIZE
	.align		4
.L_66:
        /*006c*/ 	.byte	0x04, 0x12
        /*006e*/ 	.short	(.L_68 - .L_67)
	.align		4
.L_67:
        /*0070*/ 	.word	index@(_ZN3cub18CUB_300001_SM_10006detail11EmptyKernelIvEEvv)
        /*0074*/ 	.word	0x00000000


	//----- nvinfo : EIATTR_MIN_STACK_SIZE
	.align		4
.L_68:
        /*0078*/ 	.byte	0x04, 0x12
        /*007a*/ 	.short	(.L_70 - .L_69)
	.align		4
.L_69:
        /*007c*/ 	.word	index@(_Z7sigmoidPd)
        /*0080*/ 	.word	0x00000000


	//----- nvinfo : EIATTR_MIN_STACK_SIZE
	.align		4
.L_70:
        /*0084*/ 	.byte	0x04, 0x12
        /*0086*/ 	.short	(.L_72 - .L_71)
	.align		4
.L_71:
        /*0088*/ 	.word	index@(_Z10forward_FCPdS_S_)
        /*008c*/ 	.word	0x00000000


	//----- nvinfo : EIATTR_MIN_STACK_SIZE
	.align		4
.L_72:
        /*0090*/ 	.byte	0x04, 0x12
        /*0092*/ 	.short	(.L_74 - .L_73)
	.align		4
.L_73:
        /*0094*/ 	.word	index@(_Z4initPd)
        /*0098*/ 	.word	0x00000030
.L_74:


//--------------------- .nv.compat                --------------------------
	.section	.nv.compat,"",@"SHT_CUDA_COMPAT_INFO"
	.align	4
        /*0000*/ 	.byte	0x02, 0x09, 0x00, 0x00, 0x02, 0x02, 0x01, 0x00, 0x02, 0x05, 0x05, 0x00, 0x03, 0x07, 0x01, 0x01
        /*0010*/ 	.byte	0x02, 0x03, 0x00, 0x00, 0x02, 0x06, 0x01, 0x00, 0x04, 0x0b, 0x08, 0x00, 0x01, 0x00, 0x00, 0x00
        /*0020*/ 	.byte	0x00, 0x00, 0x00, 0x00


//--------------------- .nv.info._ZN3cub18CUB_300001_SM_10006detail11EmptyKernelIvEEvv --------------------------
	.section	.nv.info._ZN3cub18CUB_300001_SM_10006detail11EmptyKernelIvEEvv,"",@"SHT_CUDA_INFO"
	.sectionflags	@""
	.align	4


	//----- nvinfo : EIATTR_CUDA_API_VERSION
	.align		4
        /*0000*/ 	.byte	0x04, 0x37
        /*0002*/ 	.short	(.L_76 - .L_75)
.L_75:
        /*0004*/ 	.word	0x00000082


	//----- nvinfo : EIATTR_SPARSE_MMA_MASK
	.align		4
.L_76:
        /*0008*/ 	.byte	0x03, 0x50
        /*000a*/ 	.short	0x0000


	//----- nvinfo : EIATTR_MAXREG_COUNT
	.align		4
        /*000c*/ 	.byte	0x03, 0x1b
        /*000e*/ 	.short	0x00ff


	//----- nvinfo : EIATTR_MERCURY_ISA_VERSION
	.align		4
        /*0010*/ 	.byte	0x03, 0x5f
        /*0012*/ 	.short	0x0101


	//----- nvinfo : EIATTR_VRC_CTA_INIT_COUNT
	.align		4
        /*0014*/ 	.byte	0x02, 0x4a
	.zero		1
	.zero		1


	//----- nvinfo : EIATTR_EXIT_INSTR_OFFSETS
	.align		4
        /*0018*/ 	.byte	0x04, 0x1c
        /*001a*/ 	.short	(.L_78 - .L_77)


	//   ....[0]....
.L_77:
        /*001c*/ 	.word	0x00000010


	//----- nvinfo : EIATTR_SW_WAR
	.align		4
.L_78:
        /*0020*/ 	.byte	0x04, 0x36
        /*0022*/ 	.short	(.L_80 - .L_79)
.L_79:
        /*0024*/ 	.word	0x00000008
.L_80:


//--------------------- .nv.info._Z7sigmoidPd     --------------------------
	.section	.nv.info._Z7sigmoidPd,"",@"SHT_CUDA_INFO"
	.sectionflags	@""
	.align	4


	//----- nvinfo : EIATTR_CUDA_API_VERSION
	.align		4
        /*0000*/ 	.byte	0x04, 0x37
        /*0002*/ 	.short	(.L_82 - .L_81)
.L_81:
        /*0004*/ 	.word	0x00000082


	//----- nvinfo : EIATTR_KPARAM_INFO
	.align		4
.L_82:
        /*0008*/ 	.byte	0x04, 0x17
        /*000a*/ 	.short	(.L_84 - .L_83)
.L_83:
        /*000c*/ 	.word	0x00000000
        /*0010*/ 	.short	0x0000
        /*0012*/ 	.short	0x0000
        /*0014*/ 	.byte	0x00, 0xf5, 0x21, 0x00


	//----- nvinfo : EIATTR_SPARSE_MMA_MASK
	.align		4
.L_84:
        /*0018*/ 	.byte	0x03, 0x50
        /*001a*/ 	.short	0x0000


	//----- nvinfo : EIATTR_MAXREG_COUNT
	.align		4
        /*001c*/ 	.byte	0x03, 0x1b
        /*001e*/ 	.short	0x00ff


	//----- nvinfo : EIATTR_MERCURY_ISA_VERSION
	.align		4
        /*0020*/ 	.byte	0x03, 0x5f
        /*0022*/ 	.short	0x0101


	//----- nvinfo : EIATTR_VRC_CTA_INIT_COUNT
	.align		4
        /*0024*/ 	.byte	0x02, 0x4a
	.zero		1
	.zero		1


	//----- nvinfo : EIATTR_EXIT_INSTR_OFFSETS
	.align		4
        /*0028*/ 	.byte	0x04, 0x1c
        /*002a*/ 	.short	(.L_86 - .L_85)


	//   ....[0]....
.L_85:
        /*002c*/ 	.word	0x00000570


	//----- nvinfo : EIATTR_CRS_STACK_SIZE
	.align		4
.L_86:
        /*0030*/ 	.byte	0x04, 0x1e
        /*0032*/ 	.short	(.L_88 - .L_87)
.L_87:
        /*0034*/ 	.word	0x00000000


	//----- nvinfo : EIATTR_CBANK_PARAM_SIZE
	.align		4
.L_88:
        /*0038*/ 	.byte	0x03, 0x19
        /*003a*/ 	.short	0x0008


	//----- nvinfo : EIATTR_PARAM_CBANK
	.align		4
        /*003c*/ 	.byte	0x04, 0x0a
        /*003e*/ 	.short	(.L_90 - .L_89)
	.align		4
.L_89:
        /*0040*/ 	.word	index@(.nv.constant0._Z7sigmoidPd)
        /*0044*/ 	.short	0x0380
        /*0046*/ 	.short	0x0008


	//----- nvinfo : EIATTR_SW_WAR
	.align		4
.L_90:
        /*0048*/ 	.byte	0x04, 0x36
        /*004a*/ 	.short	(.L_92 - .L_91)
.L_91:
        /*004c*/ 	.word	0x00000008
.L_92:


//--------------------- .nv.info._Z10forward_FCPdS_S_ --------------------------
	.section	.nv.info._Z10forward_FCPdS_S_,"",@"SHT_CUDA_INFO"
	.sectionflags	@""
	.align	4


	//----- nvinfo : EIATTR_CUDA_API_VERSION
	.align		4
        /*0000*/ 	.byte	0x04, 0x37
        /*0002*/ 	.short	(.L_94 - .L_93)
.L_93:
        /*0004*/ 	.word	0x00000082


	//----- nvinfo : EIATTR_KPARAM_INFO
	.align		4
.L_94:
        /*0008*/ 	.byte	0x04, 0x17
        /*000a*/ 	.short	(.L_96 - .L_95)
.L_95:
        /*000c*/ 	.word	0x00000000
        /*0010*/ 	.short	0x0002
        /*0012*/ 	.short	0x0010
        /*0014*/ 	.byte	0x00, 0xf5, 0x21, 0x00


	//----- nvinfo : EIATTR_KPARAM_INFO
	.align		4
.L_96:
        /*0018*/ 	.byte	0x04, 0x17
        /*001a*/ 	.short	(.L_98 - .L_97)
.L_97:
        /*001c*/ 	.word	0x00000000
        /*0020*/ 	.short	0x0001
        /*0022*/ 	.short	0x0008
        /*0024*/ 	.byte	0x00, 0xf5, 0x21, 0x00


	//----- nvinfo : EIATTR_KPARAM_INFO
	.align		4
.L_98:
        /*0028*/ 	.byte	0x04, 0x17
        /*002a*/ 	.short	(.L_100 - .L_99)
.L_99:
        /*002c*/ 	.word	0x00000000
        /*0030*/ 	.short	0x0000
        /*0032*/ 	.short	0x0000
        /*0034*/ 	.byte	0x00, 0xf5, 0x21, 0x00


	//----- nvinfo : EIATTR_SPARSE_MMA_MASK
	.align		4
.L_100:
        /*0038*/ 	.byte	0x03, 0x50
        /*003a*/ 	.short	0x0000


	//----- nvinfo : EIATTR_MAXREG_COUNT
	.align		4
        /*003c*/ 	.byte	0x03, 0x1b
        /*003e*/ 	.short	0x00ff


	//----- nvinfo : EIATTR_MERCURY_ISA_VERSION
	.align		4
        /*0040*/ 	.byte	0x03, 0x5f
        /*0042*/ 	.short	0x0101


	//----- nvinfo : EIATTR_VRC_CTA_INIT_COUNT
	.align		4
        /*0044*/ 	.byte	0x02, 0x4a
	.zero		1
	.zero		1


	//----- nvinfo : EIATTR_EXIT_INSTR_OFFSETS
	.align		4
        /*0048*/ 	.byte	0x04, 0x1c
        /*004a*/ 	.short	(.L_102 - .L_101)


	//   ....[0]....
.L_101:
        /*004c*/ 	.word	0x00000130


	//----- nvinfo : EIATTR_CBANK_PARAM_SIZE
	.align		4
.L_102:
        /*0050*/ 	.byte	0x03, 0x19
        /*0052*/ 	.short	0x0018


	//----- nvinfo : EIATTR_PARAM_CBANK
	.align		4
        /*0054*/ 	.byte	0x04, 0x0a
        /*0056*/ 	.short	(.L_104 - .L_103)
	.align		4
.L_103:
        /*0058*/ 	.word	index@(.nv.constant0._Z10forward_FCPdS_S_)
        /*005c*/ 	.short	0x0380
        /*005e*/ 	.short	0x0018


	//----- nvinfo : EIATTR_SW_WAR
	.align		4
.L_104:
        /*0060*/ 	.byte	0x04, 0x36
        /*0062*/ 	.short	(.L_106 - .L_105)
.L_105:
        /*0064*/ 	.word	0x00000008
.L_106:


//--------------------- .nv.info._Z4initPd        --------------------------
	.section	.nv.info._Z4initPd,"",@"SHT_CUDA_INFO"
	.sectionflags	@""
	.align	4


	//----- nvinfo : EIATTR_CUDA_API_VERSION
	.align		4
        /*0000*/ 	.byte	0x04, 0x37
        /*0002*/ 	.short	(.L_108 - .L_107)
.L_107:
        /*0004*/ 	.word	0x00000082


	//----- nvinfo : EIATTR_KPARAM_INFO
	.align		4
.L_108:
        /*0008*/ 	.byte	0x04, 0x17
        /*000a*/ 	.short	(.L_110 - .L_109)
.L_109:
        /*000c*/ 	.word	0x00000000
        /*0010*/ 	.short	0x0000
        /*0012*/ 	.short	0x0000
        /*0014*/ 	.byte	0x00, 0xf5, 0x21, 0x00


	//----- nvinfo : EIATTR_SPARSE_MMA_MASK
	.align		4
.L_110:
        /*0018*/ 	.byte	0x03, 0x50
        /*001a*/ 	.short	0x0000


	//----- nvinfo : EIATTR_MAXREG_COUNT
	.align		4
        /*001c*/ 	.byte	0x03, 0x1b
        /*001e*/ 	.short	0x00ff


	//----- nvinfo : EIATTR_MERCURY_ISA_VERSION
	.align		4
        /*0020*/ 	.byte	0x03, 0x5f
        /*0022*/ 	.short	0x0101


	//----- nvinfo : EIATTR_VRC_CTA_INIT_COUNT
	.align		4
        /*0024*/ 	.byte	0x02, 0x4a
	.zero		1
	.zero		1


	//----- nvinfo : EIATTR_EXIT_INSTR_OFFSETS
	.align		4
        /*0028*/ 	.byte	0x04, 0x1c
        /*002a*/ 	.short	(.L_112 - .L_111)


	//   ....[0]....
.L_111:
        /*002c*/ 	.word	0x00002860


	//----- nvinfo : EIATTR_CRS_STACK_SIZE
	.align		4
.L_112:
        /*0030*/ 	.byte	0x04, 0x1e
        /*0032*/ 	.short	(.L_114 - .L_113)
.L_113:
        /*0034*/ 	.word	0x00000000


	//----- nvinfo : EIATTR_CBANK_PARAM_SIZE
	.align		4
.L_114:
        /*0038*/ 	.byte	0x03, 0x19
        /*003a*/ 	.short	0x0008


	//----- nvinfo : EIATTR_PARAM_CBANK
	.align		4
        /*003c*/ 	.byte	0x04, 0x0a
        /*003e*/ 	.short	(.L_116 - .L_115)
	.align		4
.L_115:
        /*0040*/ 	.word	index@(.nv.constant0._Z4initPd)
        /*0044*/ 	.short	0x0380
        /*0046*/ 	.short	0x0008


	//----- nvinfo : EIATTR_SW_WAR
	.align		4
.L_116:
        /*0048*/ 	.byte	0x04, 0x36
        /*004a*/ 	.short	(.L_118 - .L_117)
.L_117:
        /*004c*/ 	.word	0x00000008
.L_118:


//--------------------- .nv.callgraph             --------------------------
	.section	.nv.callgraph,"",@"SHT_CUDA_CALLGRAPH"
	.align	4
	.sectionentsize	8
	.align		4
        /*0000*/ 	.word	0x00000000
	.align		4
        /*0004*/ 	.word	0xffffffff
	.align		4
        /*0008*/ 	.word	0x00000000
	.align		4
        /*000c*/ 	.word	0xfffffffe
	.align		4
        /*0010*/ 	.word	0x00000000
	.align		4
        /*0014*/ 	.word	0xfffffffd
	.align		4
        /*0018*/ 	.word	0x00000000
	.align		4
        /*001c*/ 	.word	0xfffffffc


//--------------------- .nv.constant4             --------------------------
	.section	.nv.constant4,"a",@progbits
	.align	8
	.align		8
.nv.constant4:
        /*0000*/ 	.dword	precalc_xorwow_matrix
	.align		8
        /*0008*/ 	.dword	precalc_xorwow_offset_matrix
	.align		8
        /*0010*/ 	.dword	mrg32k3aM1
	.align		8
        /*0018*/ 	.dword	mrg32k3aM2
	.align		8
        /*0020*/ 	.dword	mrg32k3aM1SubSeq
	.align		8
        /*0028*/ 	.dword	mrg32k3aM2SubSeq
	.align		8
        /*0030*/ 	.dword	mrg32k3aM1Seq
	.align		8
        /*0038*/ 	.dword	mrg32k3aM2Seq
	.align		8
        /*0040*/ 	.dword	_ZN34_INTERNAL_d647d11c_4_k_cu_3f63e3e84cuda3std3__45__cpo5beginE
	.align		8
        /*0048*/ 	.dword	_ZN34_INTERNAL_d647d11c_4_k_cu_3f63e3e84cuda3std3__45__cpo3endE
	.align		8
        /*0050*/ 	.dword	_ZN34_INTERNAL_d647d11c_4_k_cu_3f63e3e84cuda3std3__45__cpo6cbeginE
	.align		8
        /*0058*/ 	.dword	_ZN34_INTERNAL_d647d11c_4_k_cu_3f63e3e84cuda3std3__45__cpo4cendE
	.align		8
        /*0060*/ 	.dword	_ZN34_INTERNAL_d647d11c_4_k_cu_3f63e3e84cuda3std3__45__cpo6rbeginE
	.align		8
        /*0068*/ 	.dword	_ZN34_INTERNAL_d647d11c_4_k_cu_3f63e3e84cuda3std3__45__cpo4rendE
	.align		8
        /*0070*/ 	.dword	_ZN34_INTERNAL_d647d11c_4_k_cu_3f63e3e84cuda3std3__45__cpo7crbeginE
	.align		8
        /*0078*/ 	.dword	_ZN34_INTERNAL_d647d11c_4_k_cu_3f63e3e84cuda3std3__45__cpo5crendE
	.align		8
        /*0080*/ 	.dword	_ZN34_INTERNAL_d647d11c_4_k_cu_3f63e3e84cuda3std3__436_GLOBAL__N__d647d11c_4_k_cu_3f63e3e86ignoreE
	.align		8
        /*0088*/ 	.dword	_ZN34_INTERNAL_d647d11c_4_k_cu_3f63e3e84cuda3std3__419piecewise_constructE
	.align		8
        /*0090*/ 	.dword	_ZN34_INTERNAL_d647d11c_4_k_cu_3f63e3e84cuda3std3__48in_placeE
	.align		8
        /*0098*/ 	.dword	_ZN34_INTERNAL_d647d11c_4_k_cu_3f63e3e84cuda3std3__420unreachable_sentinelE
	.align		8
        /*00a0*/ 	.dword	_ZN34_INTERNAL_d647d11c_4_k_cu_3f63e3e84cuda3std3__47nulloptE
	.align		8
        /*00a8*/ 	.dword	_ZN34_INTERNAL_d647d11c_4_k_cu_3f63e3e84cuda3std3__48unexpectE
	.align		8
        /*00b0*/ 	.dword	_ZN34_INTERNAL_d647d11c_4_k_cu_3f63e3e84cuda3std6ranges3__45__cpo4swapE
	.align		8
        /*00b8*/ 	.dword	_ZN34_INTERNAL_d647d11c_4_k_cu_3f63e3e84cuda3std6ranges3__45__cpo9iter_moveE
	.align		8
        /*00c0*/ 	.dword	_ZN34_INTERNAL_d647d11c_4_k_cu_3f63e3e84cuda3std6ranges3__45__cpo5beginE
	.align		8
        /*00c8*/ 	.dword	_ZN34_INTERNAL_d647d11c_4_k_cu_3f63e3e84cuda3std6ranges3__45__cpo3endE
	.align		8
        /*00d0*/ 	.dword	_ZN34_INTERNAL_d647d11c_4_k_cu_3f63e3e84cuda3std6ranges3__45__cpo6cbeginE
	.align		8
        /*00d8*/ 	.dword	_ZN34_INTERNAL_d647d11c_4_k_cu_3f63e3e84cuda3std6ranges3__45__cpo4cendE
	.align		8
        /*00e0*/ 	.dword	_ZN34_INTERNAL_d647d11c_4_k_cu_3f63e3e84cuda3std6ranges3__45__cpo7advanceE
	.align		8
        /*00e8*/ 	.dword	_ZN34_INTERNAL_d647d11c_4_k_cu_3f63e3e84cuda3std6ranges3__45__cpo9iter_swapE
	.align		8
        /*00f0*/ 	.dword	_ZN34_INTERNAL_d647d11c_4_k_cu_3f63e3e84cuda3std6ranges3__45__cpo4nextE
	.align		8
        /*00f8*/ 	.dword	_ZN34_INTERNAL_d647d11c_4_k_cu_3f63e3e84cuda3std6ranges3__45__cpo4prevE
	.align		8
        /*0100*/ 	.dword	_ZN34_INTERNAL_d647d11c_4_k_cu_3f63e3e84cuda3std6ranges3__45__cpo4dataE
	.align		8
        /*0108*/ 	.dword	_ZN34_INTERNAL_d647d11c_4_k_cu_3f63e3e84cuda3std6ranges3__45__cpo5cdataE
	.align		8
        /*0110*/ 	.dword	_ZN34_INTERNAL_d647d11c_4_k_cu_3f63e3e84cuda3std6ranges3__45__cpo4sizeE
	.align		8
        /*0118*/ 	.dword	_ZN34_INTERNAL_d647d11c_4_k_cu_3f63e3e84cuda3std6ranges3__45__cpo5ssizeE
	.align		8
        /*0120*/ 	.dword	_ZN34_INTERNAL_d647d11c_4_k_cu_3f63e3e84cuda3std6ranges3__45__cpo8distanceE
	.align		8
        /*0128*/ 	.dword	_ZN34_INTERNAL_d647d11c_4_k_cu_3f63e3e86thrust24THRUST_300001_SM_1000_NS6system6detail10sequential3seqE
	.align		8
        /*0130*/ 	.dword	_ZN34_INTERNAL_d647d11c_4_k_cu_3f63e3e86thrust24THRUST_300001_SM_1000_NS12placeholders2_1E
	.align		8
        /*0138*/ 	.dword	_ZN34_INTERNAL_d647d11c_4_k_cu_3f63e3e86thrust24THRUST_300001_SM_1000_NS12placeholders2_2E
	.align		8
        /*0140*/ 	.dword	_ZN34_INTERNAL_d647d11c_4_k_cu_3f63e3e86thrust24THRUST_300001_SM_1000_NS12placeholders2_3E
	.align		8
        /*0148*/ 	.dword	_ZN34_INTERNAL_d647d11c_4_k_cu_3f63e3e86thrust24THRUST_300001_SM_1000_NS12placeholders2_4E
	.align		8
        /*0150*/ 	.dword	_ZN34_INTERNAL_d647d11c_4_k_cu_3f63e3e86thrust24THRUST_300001_SM_1000_NS12placeholders2_5E
	.align		8
        /*0158*/ 	.dword	_ZN34_INTERNAL_d647d11c_4_k_cu_3f63e3e86thrust24THRUST_300001_SM_1000_NS12placeholders2_6E
	.align		8
        /*0160*/ 	.dword	_ZN34_INTERNAL_d647d11c_4_k_cu_3f63e3e86thrust24THRUST_300001_SM_1000_NS12placeholders2_7E
	.align		8
        /*0168*/ 	.dword	_ZN34_INTERNAL_d647d11c_4_k_cu_3f63e3e86thrust24THRUST_300001_SM_1000_NS12placeholders2_8E
	.align		8
        /*0170*/ 	.dword	_ZN34_INTERNAL_d647d11c_4_k_cu_3f63e3e86thrust24THRUST_300001_SM_1000_NS12placeholders2_9E
	.align		8
        /*0178*/ 	.dword	_ZN34_INTERNAL_d647d11c_4_k_cu_3f63e3e86thrust24THRUST_300001_SM_1000_NS12placeholders3_10E


//--------------------- .nv.constant3             --------------------------
	.section	.nv.constant3,"a",@progbits
	.align	8
.nv.constant3:
	.type		__cr_lgamma_table,@object
	.size		__cr_lgamma_table,(.L_8 - __cr_lgamma_table)
__cr_lgamma_table:
        /*0000*/ 	.byte	0x00, 0x00, 0x00, 0x00, 0x00, 0x00, 0x00, 0x00, 0x00, 0x00, 0x00, 0x00, 0x00, 0x00, 0x00, 0x00
        /*0010*/ 	.byte	0xef, 0x39, 0xfa, 0xfe, 0x42, 0x2e, 0xe6, 0x3f, 0x02, 0x20, 0x2a, 0xfa, 0x0b, 0xab, 0xfc, 0x3f
        /*0020*/ 	.byte	0xf9, 0x2c, 0x92, 0x7c, 0xa7, 0x6c, 0x09, 0x40, 0xc9, 0x79, 0x44, 0x3c, 0x64, 0x26, 0x13, 0x40
        /*0030*/ 	.byte	0xca, 0x01, 0xcf, 0x3a, 0x27, 0x51, 0x1a, 0x40, 0x30, 0xcc, 0x2d, 0xf3, 0xe1, 0x0c, 0x21, 0x40
        /*0040*/ 	.byte	0x0d, 0xb7, 0xfc, 0x82, 0x8e, 0x35, 0x25, 0x40
.L_8:


//--------------------- .text._ZN3cub18CUB_300001_SM_10006detail11EmptyKernelIvEEvv --------------------------
	.section	.text._ZN3cub18CUB_300001_SM_10006detail11EmptyKernelIvEEvv,"ax",@progbits
	.align	128
        .global         _ZN3cub18CUB_300001_SM_10006detail11EmptyKernelIvEEvv
        .type           _ZN3cub18CUB_300001_SM_10006detail11EmptyKernelIvEEvv,@function
        .size           _ZN3cub18CUB_300001_SM_10006detail11EmptyKernelIvEEvv,(.L_x_24 - _ZN3cub18CUB_300001_SM_10006detail11EmptyKernelIvEEvv)
        .other          _ZN3cub18CUB_300001_SM_10006detail11EmptyKernelIvEEvv,@"STO_CUDA_ENTRY STV_DEFAULT"
_ZN3cub18CUB_300001_SM_10006detail11EmptyKernelIvEEvv:
.text._ZN3cub18CUB_300001_SM_10006detail11EmptyKernelIvEEvv:
[----:B------:R-:W-:Y:S01]  /*0000*/  LDC R1, c[0x0][0x37c] ;  /* 0x0000df00ff017b82 */ /* 0x000fe20000000800 */
[----:B------:R-:W-:Y:S05]  /*0010*/  EXIT ;  /* 0x000000000000794d */ /* 0x000fea0003800000 */
.L_x_0:
[----:B------:R-:W-:-:S00]  /*0020*/  BRA `(.L_x_0) ;  /* 0xfffffffc00fc7947 */ /* 0x000fc0000383ffff */
[----:B------:R-:W-:-:S00]  /*0030*/  NOP ;  /* 0x0000000000007918 */ /* 0x000fc00000000000 */
        /* <DEDUP_REMOVED lines=12> */
.L_x_24:


//--------------------- .text._Z7sigmoidPd        --------------------------
	.section	.text._Z7sigmoidPd,"ax",@progbits
	.align	128
        .global         _Z7sigmoidPd
        .type           _Z7sigmoidPd,@function
        .size           _Z7sigmoidPd,(.L_x_23 - _Z7sigmoidPd)
        .other          _Z7sigmoidPd,@"STO_CUDA_ENTRY STV_DEFAULT"
_Z7sigmoidPd:
.text._Z7sigmoidPd:
[----:B------:R-:W-:Y:S01]  /*0000*/  LDC R1, c[0x0][0x37c] ;  /* 0x0000df00ff017b82 */ /* 0x000fe20000000800 */
[----:B------:R-:W0:Y:S07]  /*0010*/  S2R R2, SR_TID.X ;  /* 0x0000000000027919 */ /* 0x000e2e0000002100 */
[----:B------:R-:W0:Y:S01]  /*0020*/  S2UR UR6, SR_CTAID.X ;  /* 0x00000000000679c3 */ /* 0x000e220000002500 */
[----:B------:R-:W1:Y:S01]  /*0030*/  LDCU.64 UR8, c[0x0][0x380] ;  /* 0x00007000ff0877ac */ /* 0x000e620008000a00 */
[----:B------:R-:W-:Y:S01]  /*0040*/  IMAD.MOV.U32 R3, RZ, RZ, RZ ;  /* 0x000000ffff037224 */ /* 0x000fe200078e00ff */
[----:B------:R-:W2:Y:S05]  /*0050*/  LDCU.64 UR4, c[0x0][0x358] ;  /* 0x00006b00ff0477ac */ /* 0x000eaa0008000a00 */
[----:B------:R-:W0:Y:S02]  /*0060*/  LDC R5, c[0x0][0x360] ;  /* 0x0000d800ff057b82 */ /* 0x000e240000000800 */
[----:B0-----:R-:W-:-:S03]  /*0070*/  IMAD.WIDE.U32 R4, R5, UR6, R2 ;  /* 0x0000000605047c25 */ /* 0x001fc6000f8e0002 */
[----:B-1----:R-:W-:-:S04]  /*0080*/  LEA R2, P0, R4, UR8, 0x3 ;  /* 0x0000000804027c11 */ /* 0x002fc8000f8018ff */
[----:B------:R-:W-:-:S05]  /*0090*/  LEA.HI.X R3, R4, UR9, R5, 0x3, P0 ;  /* 0x0000000904037c11 */ /* 0x000fca00080f1c05 */
[----:B--2---:R-:W2:Y:S01]  /*00a0*/  LDG.E.64 R4, desc[UR4][R2.64] ;  /* 0x0000000402047981 */ /* 0x004ea2000c1e1b00 */
[----:B------:R-:W-:Y:S01]  /*00b0*/  IMAD.MOV.U32 R6, RZ, RZ, 0x652b82fe ;  /* 0x652b82feff067424 */ /* 0x000fe200078e00ff */
[----:B------:R-:W-:Y:S01]  /*00c0*/  UMOV UR6, 0xfefa39ef ;  /* 0xfefa39ef00067882 */ /* 0x000fe20000000000 */
[----:B------:R-:W-:Y:S01]  /*00d0*/  IMAD.MOV.U32 R7, RZ, RZ, 0x3ff71547 ;  /* 0x3ff71547ff077424 */ /* 0x000fe200078e00ff */
[----:B------:R-:W-:Y:S01]  /*00e0*/  UMOV UR7, 0x3fe62e42 ;  /* 0x3fe62e4200077882 */ /* 0x000fe20000000000 */
[----:B------:R-:W-:Y:S04]  /*00f0*/  BSSY.RECONVERGENT B0, `(.L_x_1) ;  /* 0x0000036000007945 */ /* 0x000fe80003800200 */
[----:B--2---:R-:W-:Y:S01]  /*0100*/  DFMA R6, R4, R6, 6.75539944105574400000e+15 ;  /* 0x433800000406742b */ /* 0x004fe20000000006 */
[----:B------:R-:W-:-:S07]  /*0110*/  FSETP.GEU.AND P0, PT, |R5|, 4.1917929649353027344, PT ;  /* 0x4086232b0500780b */ /* 0x000fce0003f0e200 */
[----:B------:R-:W-:-:S08]  /*0120*/  DADD R8, R6, -6.75539944105574400000e+15 ;  /* 0xc338000006087429 */ /* 0x000fd00000000000 */
[----:B------:R-:W-:Y:S01]  /*0130*/  DFMA R10, R8, -UR6, R4 ;  /* 0x80000006080a7c2b */ /* 0x000fe20008000004 */
[----:B------:R-:W-:Y:S01]  /*0140*/  UMOV UR6, 0x3b39803f ;  /* 0x3b39803f00067882 */ /* 0x000fe20000000000 */
[----:B------:R-:W-:-:S06]  /*0150*/  UMOV UR7, 0x3c7abc9e ;  /* 0x3c7abc9e00077882 */ /* 0x000fcc0000000000 */
[----:B------:R-:W-:Y:S01]  /*0160*/  DFMA R8, R8, -UR6, R10 ;  /* 0x8000000608087c2b */ /* 0x000fe2000800000a */
[----:B------:R-:W-:Y:S01]  /*0170*/  UMOV UR6, 0x69ce2bdf ;  /* 0x69ce2bdf00067882 */ /* 0x000fe20000000000 */
[----:B------:R-:W-:Y:S01]  /*0180*/  IMAD.MOV.U32 R10, RZ, RZ, -0x35dec16 ;  /* 0xfca213eaff0a7424 */ /* 0x000fe200078e00ff */
[----:B------:R-:W-:Y:S01]  /*0190*/  UMOV UR7, 0x3e5ade15 ;  /* 0x3e5ade1500077882 */ /* 0x000fe20000000000 */
[----:B------:R-:W-:-:S06]  /*01a0*/  IMAD.MOV.U32 R11, RZ, RZ, 0x3e928af3 ;  /* 0x3e928af3ff0b7424 */ /* 0x000fcc00078e00ff */
[----:B------:R-:W-:Y:S01]  /*01b0*/  DFMA R10, R8, UR6, R10 ;  /* 0x00000006080a7c2b */ /* 0x000fe2000800000a */
[----:B------:R-:W-:Y:S01]  /*01c0*/  UMOV UR6, 0x62401315 ;  /* 0x6240131500067882 */ /* 0x000fe20000000000 */
[----:B------:R-:W-:-:S06]  /*01d0*/  UMOV UR7, 0x3ec71dee ;  /* 0x3ec71dee00077882 */ /* 0x000fcc0000000000 */
[----:B------:R-:W-:Y:S01]  /*01e0*/  DFMA R10, R8, R10, UR6 ;  /* 0x00000006080a7e2b */ /* 0x000fe2000800000a */
        /* <DEDUP_REMOVED lines=20> */
[----:B------:R-:W-:-:S08]  /*0330*/  DFMA R10, R8, R10, UR6 ;  /* 0x00000006080a7e2b */ /* 0x000fd0000800000a */
[----:B------:R-:W-:-:S08]  /*0340*/  DFMA R10, R8, R10, 1 ;  /* 0x3ff00000080a742b */ /* 0x000fd0000000000a */
[----:B------:R-:W-:-:S10]  /*0350*/  DFMA R10, R8, R10, 1 ;  /* 0x3ff00000080a742b */ /* 0x000fd4000000000a */
[----:B------:R-:W-:Y:S01]  /*0360*/  LEA R9, R6, R11, 0x14 ;  /* 0x0000000b06097211 */ /* 0x000fe200078ea0ff */
[----:B------:R-:W-:Y:S01]  /*0370*/  IMAD.MOV.U32 R8, RZ, RZ, R10 ;  /* 0x000000ffff087224 */ /* 0x000fe200078e000a */
[----:B------:R-:W-:Y:S06]  /*0380*/  @!P0 BRA `(.L_x_2) ;  /* 0x0000000000308947 */ /* 0x000fec0003800000 */
[----:B------:R-:W-:Y:S01]  /*0390*/  FSETP.GEU.AND P1, PT, |R5|, 4.2275390625, PT ;  /* 0x408748000500780b */ /* 0x000fe20003f2e200 */
[C---:B------:R-:W-:Y:S02]  /*03a0*/  DADD R8, R4.reuse, +INF ;  /* 0x7ff0000004087429 */ /* 0x040fe40000000000 */
[----:B------:R-:W-:-:S08]  /*03b0*/  DSETP.GEU.AND P0, PT, R4, RZ, PT ;  /* 0x000000ff0400722a */ /* 0x000fd00003f0e000 */
[----:B------:R-:W-:Y:S02]  /*03c0*/  FSEL R8, R8, RZ, P0 ;  /* 0x000000ff08087208 */ /* 0x000fe40000000000 */
[----:B------:R-:W-:Y:S02]  /*03d0*/  @!P1 LEA.HI R0, R6, R6, RZ, 0x1 ;  /* 0x0000000606009211 */ /* 0x000fe400078f08ff */
[----:B------:R-:W-:Y:S02]  /*03e0*/  FSEL R9, R9, RZ, P0 ;  /* 0x000000ff09097208 */ /* 0x000fe40000000000 */
[----:B------:R-:W-:-:S05]  /*03f0*/  @!P1 SHF.R.S32.HI R5, RZ, 0x1, R0 ;  /* 0x00000001ff059819 */ /* 0x000fca0000011400 */
[----:B------:R-:W-:Y:S02]  /*0400*/  @!P1 IMAD.IADD R4, R6, 0x1, -R5 ;  /* 0x0000000106049824 */ /* 0x000fe400078e0a05 */
[----:B------:R-:W-:-:S03]  /*0410*/  @!P1 IMAD R11, R5, 0x100000, R11 ;  /* 0x00100000050b9824 */ /* 0x000fc600078e020b */
[----:B------:R-:W-:Y:S01]  /*0420*/  @!P1 LEA R5, R4, 0x3ff00000, 0x14 ;  /* 0x3ff0000004059811 */ /* 0x000fe200078ea0ff */
[----:B------:R-:W-:-:S06]  /*0430*/  @!P1 IMAD.MOV.U32 R4, RZ, RZ, RZ ;  /* 0x000000ffff049224 */ /* 0x000fcc00078e00ff */
[----:B------:R-:W-:-:S11]  /*0440*/  @!P1 DMUL R8, R10, R4 ;  /* 0x000000040a089228 */ /* 0x000fd60000000000 */
.L_x_2:
[----:B------:R-:W-:Y:S05]  /*0450*/  BSYNC.RECONVERGENT B0 ;  /* 0x0000000000007941 */ /* 0x000fea0003800200 */
.L_x_1:
[----:B------:R-:W-:Y:S01]  /*0460*/  DADD R10, R8, 1 ;  /* 0x3ff00000080a7429 */ /* 0x000fe20000000000 */
[----:B------:R-:W-:Y:S05]  /*0470*/  BSSY.RECONVERGENT B0, `(.L_x_3) ;  /* 0x000000e000007945 */ /* 0x000fea0003800200 */
[----:B------:R-:W0:Y:S04]  /*0480*/  MUFU.RCP64H R5, R11 ;  /* 0x0000000b00057308 */ /* 0x000e280000001800 */
[----:B------:R-:W-:-:S04]  /*0490*/  IADD3 R4, PT, PT, R11, 0x300402, RZ ;  /* 0x003004020b047810 */ /* 0x000fc80007ffe0ff */
[----:B------:R-:W-:Y:S02]  /*04a0*/  FSETP.GEU.AND P0, PT, |R4|, 5.8789094863358348022e-39, PT ;  /* 0x004004020400780b */ /* 0x000fe40003f0e200 */
[----:B0-----:R-:W-:-:S08]  /*04b0*/  DFMA R6, -R10, R4, 1 ;  /* 0x3ff000000a06742b */ /* 0x001fd00000000104 */
[----:B------:R-:W-:-:S08]  /*04c0*/  DFMA R6, R6, R6, R6 ;  /* 0x000000060606722b */ /* 0x000fd00000000006 */
[----:B------:R-:W-:-:S08]  /*04d0*/  DFMA R6, R4, R6, R4 ;  /* 0x000000060406722b */ /* 0x000fd00000000004 */
[----:B------:R-:W-:-:S08]  /*04e0*/  DFMA R8, -R10, R6, 1 ;  /* 0x3ff000000a08742b */ /* 0x000fd00000000106 */
[----:B------:R-:W-:Y:S01]  /*04f0*/  DFMA R6, R6, R8, R6 ;  /* 0x000000080606722b */ /* 0x000fe20000000006 */
[----:B------:R-:W-:Y:S10]  /*0500*/  @P0 BRA `(.L_x_4) ;  /* 0x0000000000100947 */ /* 0x000ff40003800000 */
[----:B------:R-:W-:-:S05]  /*0510*/  LOP3.LUT R0, R11, 0x7fffffff, RZ, 0xc0, !PT ;  /* 0x7fffffff0b007812 */ /* 0x000fca00078ec0ff */
[----:B------:R-:W-:Y:S01]  /*0520*/  VIADD R8, R0, 0xfff00000 ;  /* 0xfff0000000087836 */ /* 0x000fe20000000000 */
[----:B------:R-:W-:-:S07]  /*0530*/  MOV R0, 0x550 ;  /* 0x0000055000007802 */ /* 0x000fce0000000f00 */
[----:B------:R-:W-:Y:S05]  /*0540*/  CALL.REL.NOINC `($__internal_0_$__cuda_sm20_dblrcp_rn_slowpath_v3) ;  /* 0x00000000000c7944 */ /* 0x000fea0003c00000 */
.L_x_4:
[----:B------:R-:W-:Y:S05]  /*0550*/  BSYNC.RECONVERGENT B0 ;  /* 0x0000000000007941 */ /* 0x000fea0003800200 */
.L_x_3:
[----:B------:R-:W-:Y:S01]  /*0560*/  STG.E.64 desc[UR4][R2.64], R6 ;  /* 0x0000000602007986 */ /* 0x000fe2000c101b04 */
[----:B------:R-:W-:Y:S05]  /*0570*/  EXIT ;  /* 0x000000000000794d */ /* 0x000fea0003800000 */
        .weak           $__internal_0_$__cuda_sm20_dblrcp_rn_slowpath_v3
        .type           $__internal_0_$__cuda_sm20_dblrcp_rn_slowpath_v3,@function
        .size           $__internal_0_$__cuda_sm20_dblrcp_rn_slowpath_v3,(.L_x_23 - $__internal_0_$__cuda_sm20_dblrcp_rn_slowpath_v3)
$__internal_0_$__cuda_sm20_dblrcp_rn_slowpath_v3:
[----:B------:R-:W-:Y:S01]  /*0580*/  IMAD.MOV.U32 R4, RZ, RZ, R10 ;  /* 0x000000ffff047224 */ /* 0x000fe200078e000a */
[----:B------:R-:W-:Y:S01]  /*0590*/  BSSY.RECONVERGENT B1, `(.L_x_5) ;  /* 0x0000025000017945 */ /* 0x000fe20003800200 */
[----:B------:R-:W-:-:S06]  /*05a0*/  IMAD.MOV.U32 R5, RZ, RZ, R11 ;  /* 0x000000ffff057224 */ /* 0x000fcc00078e000b */
[----:B------:R-:W-:-:S14]  /*05b0*/  DSETP.GTU.AND P0, PT, |R4|, +INF , PT ;  /* 0x7ff000000400742a */ /* 0x000fdc0003f0c200 */
[----:B------:R-:W-:Y:S05]  /*05c0*/  @P0 BRA `(.L_x_6) ;  /* 0x00000000007c0947 */ /* 0x000fea0003800000 */
[----:B------:R-:W-:-:S05]  /*05d0*/  LOP3.LUT R10, R11, 0x7fffffff, RZ, 0xc0, !PT ;  /* 0x7fffffff0b0a7812 */ /* 0x000fca00078ec0ff */
[----:B------:R-:W-:-:S05]  /*05e0*/  VIADD R6, R10, 0xffffffff ;  /* 0xffffffff0a067836 */ /* 0x000fca0000000000 */
[----:B------:R-:W-:-:S13]  /*05f0*/  ISETP.GE.U32.AND P0, PT, R6, 0x7fefffff, PT ;  /* 0x7fefffff0600780c */ /* 0x000fda0003f06070 */
[----:B------:R-:W-:Y:S02]  /*0600*/  @P0 LOP3.LUT R7, R5, 0x7ff00000, RZ, 0x3c, !PT ;  /* 0x7ff0000005070812 */ /* 0x000fe400078e3cff */
[----:B------:R-:W-:Y:S01]  /*0610*/  @P0 MOV R6, RZ ;  /* 0x000000ff00060202 */ /* 0x000fe20000000f00 */
[----:B------:R-:W-:Y:S06]  /*0620*/  @P0 BRA `(.L_x_7) ;  /* 0x00000000006c0947 */ /* 0x000fec0003800000 */
[----:B------:R-:W-:-:S13]  /*0630*/  ISETP.GE.U32.AND P0, PT, R10, 0x1000001, PT ;  /* 0x010000010a00780c */ /* 0x000fda0003f06070 */
[----:B------:R-:W-:Y:S05]  /*0640*/  @!P0 BRA `(.L_x_8) ;  /* 0x0000000000348947 */ /* 0x000fea0003800000 */
[----:B------:R-:W-:Y:S02]  /*0650*/  VIADD R7, R5, 0xc0200000 ;  /* 0xc020000005077836 */ /* 0x000fe40000000000 */
[----:B------:R-:W-:Y:S02]  /*0660*/  IMAD.MOV.U32 R6, RZ, RZ, R4 ;  /* 0x000000ffff067224 */ /* 0x000fe400078e0004 */
[----:B------:R-:W0:Y:S04]  /*0670*/  MUFU.RCP64H R9, R7 ;  /* 0x0000000700097308 */ /* 0x000e280000001800 */
[----:B0-----:R-:W-:-:S08]  /*0680*/  DFMA R10, -R6, R8, 1 ;  /* 0x3ff00000060a742b */ /* 0x001fd00000000108 */
[----:B------:R-:W-:-:S08]  /*0690*/  DFMA R10, R10, R10, R10 ;  /* 0x0000000a0a0a722b */ /* 0x000fd0000000000a */
[----:B------:R-:W-:-:S08]  /*06a0*/  DFMA R10, R8, R10, R8 ;  /* 0x0000000a080a722b */ /* 0x000fd00000000008 */
[----:B------:R-:W-:-:S08]  /*06b0*/  DFMA R8, -R6, R10, 1 ;  /* 0x3ff000000608742b */ /* 0x000fd0000000010a */
[----:B------:R-:W-:-:S08]  /*06c0*/  DFMA R8, R10, R8, R10 ;  /* 0x000000080a08722b */ /* 0x000fd0000000000a */
[----:B------:R-:W-:-:S08]  /*06d0*/  DMUL R8, R8, 2.2250738585072013831e-308 ;  /* 0x0010000008087828 */ /* 0x000fd00000000000 */
[----:B------:R-:W-:-:S08]  /*06e0*/  DFMA R4, -R4, R8, 1 ;  /* 0x3ff000000404742b */ /* 0x000fd00000000108 */
[----:B------:R-:W-:-:S08]  /*06f0*/  DFMA R4, R4, R4, R4 ;  /* 0x000000040404722b */ /* 0x000fd00000000004 */
[----:B------:R-:W-:Y:S01]  /*0700*/  DFMA R6, R8, R4, R8 ;  /* 0x000000040806722b */ /* 0x000fe20000000008 */
[----:B------:R-:W-:Y:S10]  /*0710*/  BRA `(.L_x_7) ;  /* 0x0000000000307947 */ /* 0x000ff40003800000 */
.L_x_8:
[----:B------:R-:W-:Y:S01]  /*0720*/  DMUL R4, R4, 8.11296384146066816958e+31 ;  /* 0x4690000004047828 */ /* 0x000fe20000000000 */
[----:B------:R-:W-:-:S05]  /*0730*/  IMAD.MOV.U32 R6, RZ, RZ, R8 ;  /* 0x000000ffff067224 */ /* 0x000fca00078e0008 */
[----:B------:R-:W0:Y:S02]  /*0740*/  MUFU.RCP64H R7, R5 ;  /* 0x0000000500077308 */ /* 0x000e240000001800 */
[----:B0-----:R-:W-:-:S08]  /*0750*/  DFMA R8, -R4, R6, 1 ;  /* 0x3ff000000408742b */ /* 0x001fd00000000106 */
[----:B------:R-:W-:-:S08]  /*0760*/  DFMA R8, R8, R8, R8 ;  /* 0x000000080808722b */ /* 0x000fd00000000008 */
[----:B------:R-:W-:-:S08]  /*0770*/  DFMA R8, R6, R8, R6 ;  /* 0x000000080608722b */ /* 0x000fd00000000006 */
[----:B------:R-:W-:-:S08]  /*0780*/  DFMA R6, -R4, R8, 1 ;  /* 0x3ff000000406742b */ /* 0x000fd00000000108 */
[----:B------:R-:W-:-:S08]  /*0790*/  DFMA R6, R8, R6, R8 ;  /* 0x000000060806722b */ /* 0x000fd00000000008 */
[----:B------:R-:W-:Y:S01]  /*07a0*/  DMUL R6, R6, 8.11296384146066816958e+31 ;  /* 0x4690000006067828 */ /* 0x000fe20000000000 */
[----:B------:R-:W-:Y:S10]  /*07b0*/  BRA `(.L_x_7) ;  /* 0x0000000000087947 */ /* 0x000ff40003800000 */
.L_x_6:
[----:B------:R-:W-:Y:S02]  /*07c0*/  LOP3.LUT R7, R5, 0x80000, RZ, 0xfc, !PT ;  /* 0x0008000005077812 */ /* 0x000fe400078efcff */
[----:B------:R-:W-:-:S07]  /*07d0*/  MOV R6, R4 ;  /* 0x0000000400067202 */ /* 0x000fce0000000f00 */
.L_x_7:
[----:B------:R-:W-:Y:S05]  /*07e0*/  BSYNC.RECONVERGENT B1 ;  /* 0x0000000000017941 */ /* 0x000fea0003800200 */
.L_x_5:
[----:B------:R-:W-:Y:S02]  /*07f0*/  IMAD.MOV.U32 R4, RZ, RZ, R0 ;  /* 0x000000ffff047224 */ /* 0x000fe400078e0000 */
[----:B------:R-:W-:-:S04]  /*0800*/  IMAD.MOV.U32 R5, RZ, RZ, 0x0 ;  /* 0x00000000ff057424 */ /* 0x000fc800078e00ff */
[----:B------:R-:W-:Y:S05]  /*0810*/  RET.REL.NODEC R4 `(_Z7sigmoidPd) ;  /* 0xfffffff404f87950 */ /* 0x000fea0003c3ffff */
.L_x_9:
        /* <DEDUP_REMOVED lines=14> */
.L_x_23:


//--------------------- .text._Z10forward_FCPdS_S_ --------------------------
	.section	.text._Z10forward_FCPdS_S_,"ax",@progbits
	.align	128
        .global         _Z10forward_FCPdS_S_
        .type           _Z10forward_FCPdS_S_,@function
        .size           _Z10forward_FCPdS_S_,(.L_x_26 - _Z10forward_FCPdS_S_)
        .other          _Z10forward_FCPdS_S_,@"STO_CUDA_ENTRY STV_DEFAULT"
_Z10forward_FCPdS_S_:
.text._Z10forward_FCPdS_S_:
[----:B------:R-:W-:Y:S01]  /*0000*/  LDC R1, c[0x0][0x37c] ;  /* 0x0000df00ff017b82 */ /* 0x000fe20000000800 */
[----:B------:R-:W0:Y:S01]  /*0010*/  S2R R9, SR_TID.X ;  /* 0x0000000000097919 */ /* 0x000e220000002100 */
[----:B------:R-:W1:Y:S06]  /*0020*/  LDCU UR6, c[0x0][0x370] ;  /* 0x00006e00ff0677ac */ /* 0x000e6c0008000800 */
[----:B------:R-:W2:Y:S01]  /*0030*/  LDC.64 R4, c[0x0][0x380] ;  /* 0x0000e000ff047b82 */ /* 0x000ea20000000a00 */
[----:B------:R-:W-:Y:S01]  /*0040*/  HFMA2 R3, -RZ, RZ, 0, 0 ;  /* 0x00000000ff037431 */ /* 0x000fe200000001ff */
[----:B------:R-:W1:Y:S01]  /*0050*/  S2R R2, SR_CTAID.X ;  /* 0x0000000000027919 */ /* 0x000e620000002500 */
[----:B------:R-:W3:Y:S01]  /*0060*/  LDCU.64 UR8, c[0x0][0x388] ;  /* 0x00007100ff0877ac */ /* 0x000ee20008000a00 */
[----:B------:R-:W4:Y:S04]  /*0070*/  LDCU.64 UR4, c[0x0][0x358] ;  /* 0x00006b00ff0477ac */ /* 0x000f280008000a00 */
[----:B------:R-:W0:Y:S02]  /*0080*/  LDC.64 R6, c[0x0][0x390] ;  /* 0x0000e400ff067b82 */ /* 0x000e240000000a00 */
[----:B0-----:R-:W-:-:S04]  /*0090*/  IMAD.WIDE.U32 R6, R9, 0x8, R6 ;  /* 0x0000000809067825 */ /* 0x001fc800078e0006 */
[----:B-1----:R-:W-:Y:S02]  /*00a0*/  IMAD.WIDE.U32 R12, R9, UR6, R2 ;  /* 0x00000006090c7c25 */ /* 0x002fe4000f8e0002 */
[----:B----4-:R-:W4:Y:S02]  /*00b0*/  LDG.E.64 R8, desc[UR4][R6.64] ;  /* 0x0000000406087981 */ /* 0x010f24000c1e1b00 */
[----:B--2---:R-:W-:Y:S01]  /*00c0*/  IMAD.WIDE.U32 R2, R2, 0x8, R4 ;  /* 0x0000000802027825 */ /* 0x004fe200078e0004 */
[----:B---3--:R-:W-:-:S04]  /*00d0*/  LEA R10, P0, R12, UR8, 0x3 ;  /* 0x000000080c0a7c11 */ /* 0x008fc8000f8018ff */
[----:B------:R-:W-:Y:S01]  /*00e0*/  LEA.HI.X R11, R12, UR9, R13, 0x3, P0 ;  /* 0x000000090c0b7c11 */ /* 0x000fe200080f1c0d */
[----:B------:R-:W4:Y:S04]  /*00f0*/  LDG.E.64 R2, desc[UR4][R2.64] ;  /* 0x0000000402027981 */ /* 0x000f28000c1e1b00 */
[----:B------:R-:W4:Y:S02]  /*0100*/  LDG.E.64 R4, desc[UR4][R10.64] ;  /* 0x000000040a047981 */ /* 0x000f24000c1e1b00 */
[----:B----4-:R-:W-:-:S07]  /*0110*/  DFMA R4, R2, R4, R8 ;  /* 0x000000040204722b */ /* 0x010fce0000000008 */
[----:B------:R-:W-:Y:S01]  /*0120*/  STG.E.64 desc[UR4][R6.64], R4 ;  /* 0x0000000406007986 */ /* 0x000fe2000c101b04 */
[----:B------:R-:W-:Y:S05]  /*0130*/  EXIT ;  /* 0x000000000000794d */ /* 0x000fea0003800000 */
.L_x_10:
        /* <DEDUP_REMOVED lines=12> */
.L_x_26:


//--------------------- .text._Z4initPd           --------------------------
	.section	.text._Z4initPd,"ax",@progbits
	.align	128
        .global         _Z4initPd
        .type           _Z4initPd,@function
        .size           _Z4initPd,(.L_x_27 - _Z4initPd)
        .other          _Z4initPd,@"STO_CUDA_ENTRY STV_DEFAULT"
_Z4initPd:
.text._Z4initPd:
[----:B------:R-:W0:Y:S01]  /*0000*/  LDC R1, c[0x0][0x37c] ;  /* 0x0000df00ff017b82 */ /* 0x000e220000000800 */
[----:B------:R-:W1:Y:S07]  /*0010*/  S2R R3, SR_TID.X ;  /* 0x0000000000037919 */ /* 0x000e6e0000002100 */
[----:B------:R-:W1:Y:S01]  /*0020*/  S2UR UR4, SR_CTAID.X ;  /* 0x00000000000479c3 */ /* 0x000e620000002500 */
[----:B0-----:R-:W-:Y:S01]  /*0030*/  VIADD R1, R1, 0xffffffd0 ;  /* 0xffffffd001017836 */ /* 0x001fe20000000000 */
[----:B------:R-:W0:Y:S06]  /*0040*/  LDCU.64 UR6, c[0x0][0x358] ;  /* 0x00006b00ff0677ac */ /* 0x000e2c0008000a00 */
[----:B------:R-:W1:Y:S02]  /*0050*/  LDC R10, c[0x0][0x360] ;  /* 0x0000d800ff0a7b82 */ /* 0x000e640000000800 */
[----:B-1----:R-:W-:Y:S01]  /*0060*/  IMAD R10, R10, UR4, R3 ;  /* 0x000000040a0a7c24 */ /* 0x002fe2000f8e0203 */
[----:B------:R-:W-:-:S06]  /*0070*/  CS2R R2, SR_CLOCKLO ;  /* 0x0000000000027805 */ /* 0x000fcc0000015000 */
[----:B------:R-:W-:Y:S01]  /*0080*/  LOP3.LUT R0, R2, 0xaad26b49, RZ, 0x3c, !PT ;  /* 0xaad26b4902007812 */ /* 0x000fe200078e3cff */
[----:B------:R-:W-:Y:S01]  /*0090*/  BSSY.RECONVERGENT B0, `(.L_x_11) ;  /* 0x0000261000007945 */ /* 0x000fe20003800200 */
[----:B------:R-:W-:Y:S02]  /*00a0*/  LOP3.LUT R2, R3, 0xf7dcefdd, RZ, 0x3c, !PT ;  /* 0xf7dcefdd03027812 */ /* 0x000fe400078e3cff */
[----:B------:R-:W-:Y:S01]  /*00b0*/  ISETP.NE.AND P0, PT, R10, RZ, PT ;  /* 0x000000ff0a00720c */ /* 0x000fe20003f05270 */
[----:B------:R-:W-:Y:S02]  /*00c0*/  IMAD R0, R0, 0x4182bed5, RZ ;  /* 0x4182bed500007824 */ /* 0x000fe400078e02ff */
[----:B------:R-:W-:Y:S02]  /*00d0*/  IMAD R3, R2, -0x658354e5, RZ ;  /* 0x9a7cab1b02037824 */ /* 0x000fe400078e02ff */
[C---:B------:R-:W-:Y:S01]  /*00e0*/  VIADD R5, R0.reuse, 0x583f19 ;  /* 0x00583f1900057836 */ /* 0x040fe20000000000 */
[C---:B------:R-:W-:Y:S01]  /*00f0*/  LOP3.LUT R6, R0.reuse, 0x159a55e5, RZ, 0x3c, !PT ;  /* 0x159a55e500067812 */ /* 0x040fe200078e3cff */
[----:B------:R-:W-:Y:S01]  /*0100*/  VIADD R7, R3, 0x1f123bb5 ;  /* 0x1f123bb503077836 */ /* 0x000fe20000000000 */
[----:B------:R-:W-:-:S02]  /*0110*/  IADD3 R2, PT, PT, R0, 0x64f0c9, R3 ;  /* 0x0064f0c900027810 */ /* 0x000fc40007ffe003 */
[----:B------:R-:W-:Y:S01]  /*0120*/  LOP3.LUT R4, R3, 0x5491333, RZ, 0x3c, !PT ;  /* 0x0549133303047812 */ /* 0x000fe200078e3cff */
[----:B------:R-:W-:Y:S01]  /*0130*/  VIADD R3, R0, 0x75bcd15 ;  /* 0x075bcd1500037836 */ /* 0x000fe20000000000 */
[----:B------:R1:W-:Y:S04]  /*0140*/  STL.64 [R1+0x8], R6 ;  /* 0x0000080601007387 */ /* 0x0003e80000100a00 */
[----:B------:R1:W-:Y:S04]  /*0150*/  STL.64 [R1], R2 ;  /* 0x0000000201007387 */ /* 0x0003e80000100a00 */
[----:B------:R1:W-:Y:S01]  /*0160*/  STL.64 [R1+0x10], R4 ;  /* 0x0000100401007387 */ /* 0x0003e20000100a00 */
[----:B0-----:R-:W-:Y:S05]  /*0170*/  @!P0 BRA `(.L_x_12) ;  /* 0x0000002400488947 */ /* 0x001fea0003800000 */
[----:B------:R-:W-:Y:S02]  /*0180*/  IMAD.MOV.U32 R13, RZ, RZ, RZ ;  /* 0x000000ffff0d7224 */ /* 0x000fe400078e00ff */
[----:B------:R-:W-:Y:S02]  /*0190*/  IMAD.MOV.U32 R12, RZ, RZ, R10 ;  /* 0x000000ffff0c7224 */ /* 0x000fe400078e000a */
[----:B------:R-:W-:-:S07]  /*01a0*/  IMAD.MOV.U32 R11, RZ, RZ, RZ ;  /* 0x000000ffff0b7224 */ /* 0x000fce00078e00ff */
.L_x_21:
[----:B------:R-:W-:Y:S01]  /*01b0*/  LOP3.LUT R0, R12, 0x3, RZ, 0xc0, !PT ;  /* 0x000000030c007812 */ /* 0x000fe200078ec0ff */
[----:B------:R-:W-:Y:S03]  /*01c0*/  BSSY.RECONVERGENT B1, `(.L_x_13) ;  /* 0x0000247000017945 */ /* 0x000fe60003800200 */
[----:B------:R-:W-:-:S04]  /*01d0*/  ISETP.NE.U32.AND P0, PT, R0, RZ, PT ;  /* 0x000000ff0000720c */ /* 0x000fc80003f05070 */
[----:B------:R-:W-:-:S13]  /*01e0*/  ISETP.NE.AND.EX P0, PT, RZ, RZ, PT, P0 ;  /* 0x000000ffff00720c */ /* 0x000fda0003f05300 */
[----:B0-----:R-:W-:Y:S05]  /*01f0*/  @!P0 BRA `(.L_x_14) ;  /* 0x00000024000c8947 */ /* 0x001fea0003800000 */
[----:B------:R-:W0:Y:S01]  /*0200*/  LDC.64 R8, c[0x4][RZ] ;  /* 0x01000000ff087b82 */ /* 0x000e220000000a00 */
[----:B------:R-:W-:Y:S01]  /*0210*/  IMAD.MOV.U32 R0, RZ, RZ, RZ ;  /* 0x000000ffff007224 */ /* 0x000fe200078e00ff */
[----:B-1----:R-:W-:Y:S02]  /*0220*/  CS2R R4, SRZ ;  /* 0x0000000000047805 */ /* 0x002fe4000001ff00 */
[----:B------:R-:W-:Y:S01]  /*0230*/  CS2R R6, SRZ ;  /* 0x0000000000067805 */ /* 0x000fe2000001ff00 */
[----:B------:R-:W-:Y:S02]  /*0240*/  IMAD.MOV.U32 R3, RZ, RZ, RZ ;  /* 0x000000ffff037224 */ /* 0x000fe400078e00ff */
[----:B0-----:R-:W-:-:S07]  /*0250*/  IMAD.WIDE.U32 R8, R13, 0xc80, R8 ;  /* 0x00000c800d087825 */ /* 0x001fce00078e0008 */
.L_x_16:
[----:B------:R-:W-:-:S06]  /*0260*/  IMAD R16, R0, 0x4, R1 ;  /* 0x0000000400107824 */ /* 0x000fcc00078e0201 */
[----:B------:R-:W5:Y:S01]  /*0270*/  LDL R16, [R16+0x4] ;  /* 0x0000040010107983 */ /* 0x000f620000100800 */
[----:B------:R-:W-:-:S05]  /*0280*/  UMOV UR4, URZ ;  /* 0x000000ff00047c82 */ /* 0x000fca0008000000 */
.L_x_15:
[----:B-----5:R-:W-:Y:S01]  /*0290*/  SHF.R.U32.HI R21, RZ, UR4, R16 ;  /* 0x00000004ff157c19 */ /* 0x020fe20008011610 */
[----:B------:R-:W-:-:S03]  /*02a0*/  IMAD.SHL.U32 R14, R0, 0x20, RZ ;  /* 0x00000020000e7824 */ /* 0x000fc600078e00ff */
[----:B------:R-:W-:Y:S01]  /*02b0*/  LOP3.LUT R15, R21, 0x1, RZ, 0xc0, !PT ;  /* 0x00000001150f7812 */ /* 0x000fe200078ec0ff */
[----:B------:R-:W-:-:S03]  /*02c0*/  VIADD R14, R14, UR4 ;  /* 0x000000040e0e7c36 */ /* 0x000fc60008000000 */
[----:B------:R-:W-:Y:S01]  /*02d0*/  ISETP.NE.U32.AND P0, PT, R15, 0x1, PT ;  /* 0x000000010f00780c */ /* 0x000fe20003f05070 */
[----:B------:R-:W-:-:S03]  /*02e0*/  IMAD R15, R14, 0x5, RZ ;  /* 0x000000050e0f7824 */ /* 0x000fc600078e02ff */
[----:B------:R-:W-:Y:S01]  /*02f0*/  R2P PR, R21, 0x7e ;  /* 0x0000007e15007804 */ /* 0x000fe20000000000 */
[----:B------:R-:W-:-:S08]  /*0300*/  IMAD.WIDE.U32 R14, R15, 0x4, R8 ;  /* 0x000000040f0e7825 */ /* 0x000fd000078e0008 */
[----:B------:R-:W2:Y:S04]  /*0310*/  @!P0 LDG.E R20, desc[UR6][R14.64+0x10] ;  /* 0x000010060e148981 */ /* 0x000ea8000c1e1900 */
[----:B------:R-:W3:Y:S04]  /*0320*/  @P1 LDG.E R22, desc[UR6][R14.64+0x24] ;  /* 0x000024060e161981 */ /* 0x000ee8000c1e1900 */
[----:B------:R-:W4:Y:S04]  /*0330*/  @P2 LDG.E R24, desc[UR6][R14.64+0x38] ;  /* 0x000038060e182981 */ /* 0x000f28000c1e1900 */
[----:B------:R-:W4:Y:S04]  /*0340*/  @P3 LDG.E R26, desc[UR6][R14.64+0x4c] ;  /* 0x00004c060e1a3981 */ /* 0x000f28000c1e1900 */
[----:B------:R-:W4:Y:S04]  /*0350*/  @P4 LDG.E R28, desc[UR6][R14.64+0x60] ;  /* 0x000060060e1c4981 */ /* 0x000f28000c1e1900 */
[----:B------:R-:W4:Y:S04]  /*0360*/  @!P0 LDG.E R18, desc[UR6][R14.64] ;  /* 0x000000060e128981 */ /* 0x000f28000c1e1900 */
[----:B------:R-:W4:Y:S04]  /*0370*/  @!P0 LDG.E R17, desc[UR6][R14.64+0x4] ;  /* 0x000004060e118981 */ /* 0x000f28000c1e1900 */
[----:B------:R-:W4:Y:S04]  /*0380*/  @P5 LDG.E R19, desc[UR6][R14.64+0x74] ;  /* 0x000074060e135981 */ /* 0x000f28000c1e1900 */
[----:B------:R-:W4:Y:S04]  /*0390*/  @P1 LDG.E R23, desc[UR6][R14.64+0x20] ;  /* 0x000020060e171981 */ /* 0x000f28000c1e1900 */
[----:B------:R-:W4:Y:S01]  /*03a0*/  @P3 LDG.E R25, desc[UR6][R14.64+0x48] ;  /* 0x000048060e193981 */ /* 0x000f22000c1e1900 */
[----:B--2---:R-:W-:-:S03]  /*03b0*/  @!P0 LOP3.LUT R5, R5, R20, RZ, 0x3c, !PT ;  /* 0x0000001405058212 */ /* 0x004fc600078e3cff */
[----:B------:R-:W2:Y:S01]  /*03c0*/  @P1 LDG.E R20, desc[UR6][R14.64+0x14] ;  /* 0x000014060e141981 */ /* 0x000ea2000c1e1900 */
[----:B---3--:R-:W-:-:S03]  /*03d0*/  @P1 LOP3.LUT R5, R5, R22, RZ, 0x3c, !PT ;  /* 0x0000001605051212 */ /* 0x008fc600078e3cff */
[----:B------:R-:W3:Y:S01]  /*03e0*/  @P1 LDG.E R22, desc[UR6][R14.64+0x1c] ;  /* 0x00001c060e161981 */ /* 0x000ee2000c1e1900 */
[----:B----4-:R-:W-:-:S03]  /*03f0*/  @P2 LOP3.LUT R5, R5, R24, RZ, 0x3c, !PT ;  /* 0x0000001805052212 */ /* 0x010fc600078e3cff */
[----:B------:R-:W4:Y:S01]  /*0400*/  @P2 LDG.E R24, desc[UR6][R14.64+0x28] ;  /* 0x000028060e182981 */ /* 0x000f22000c1e1900 */
[----:B------:R-:W-:-:S03]  /*0410*/  @P3 LOP3.LUT R5, R5, R26, RZ, 0x3c, !PT ;  /* 0x0000001a05053212 */ /* 0x000fc600078e3cff */
[----:B------:R-:W3:Y:S01]  /*0420*/  @P6 LDG.E R26, desc[UR6][R14.64+0x88] ;  /* 0x000088060e1a6981 */ /* 0x000ee2000c1e1900 */
[----:B------:R-:W-:Y:S02]  /*0430*/  @P4 LOP3.LUT R5, R5, R28, RZ, 0x3c, !PT ;  /* 0x0000001c05054212 */ /* 0x000fe400078e3cff */
[----:B------:R-:W-:Y:S02]  /*0440*/  @!P0 LOP3.LUT R3, R3, R18, RZ, 0x3c, !PT ;  /* 0x0000001203038212 */ /* 0x000fe400078e3cff */
[----:B------:R-:W3:Y:S01]  /*0450*/  @!P0 LDG.E R18, desc[UR6][R14.64+0x8] ;  /* 0x000008060e128981 */ /* 0x000ee2000c1e1900 */
[----:B------:R-:W-:-:S03]  /*0460*/  @!P0 LOP3.LUT R6, R6, R17, RZ, 0x3c, !PT ;  /* 0x0000001106068212 */ /* 0x000fc600078e3cff */
[----:B------:R-:W3:Y:S01]  /*0470*/  @!P0 LDG.E R17, desc[UR6][R14.64+0xc] ;  /* 0x00000c060e118981 */ /* 0x000ee2000c1e1900 */
[----:B------:R-:W-:-:S03]  /*0480*/  @P5 LOP3.LUT R5, R5, R19, RZ, 0x3c, !PT ;  /* 0x0000001305055212 */ /* 0x000fc600078e3cff */
[----:B------:R-:W3:Y:S01]  /*0490*/  @P1 LDG.E R19, desc[UR6][R14.64+0x18] ;  /* 0x000018060e131981 */ /* 0x000ee2000c1e1900 */
[----:B--2---:R-:W-:-:S03]  /*04a0*/  @P1 LOP3.LUT R3, R3, R20, RZ, 0x3c, !PT ;  /* 0x0000001403031212 */ /* 0x004fc600078e3cff */
[----:B------:R-:W2:Y:S01]  /*04b0*/  @P3 LDG.E R20, desc[UR6][R14.64+0x3c] ;  /* 0x00003c060e143981 */ /* 0x000ea2000c1e1900 */
[----:B----4-:R-:W-:-:S03]  /*04c0*/  @P2 LOP3.LUT R3, R3, R24, RZ, 0x3c, !PT ;  /* 0x0000001803032212 */ /* 0x010fc600078e3cff */
[----:B------:R-:W4:Y:S01]  /*04d0*/  @P4 LDG.E R24, desc[UR6][R14.64+0x50] ;  /* 0x000050060e184981 */ /* 0x000f22000c1e1900 */
[----:B---3--:R-:W-:-:S03]  /*04e0*/  @!P0 LOP3.LUT R7, R7, R18, RZ, 0x3c, !PT ;  /* 0x0000001207078212 */ /* 0x008fc600078e3cff */
[----:B------:R-:W3:Y:S01]  /*04f0*/  @P2 LDG.E R18, desc[UR6][R14.64+0x30] ;  /* 0x000030060e122981 */ /* 0x000ee2000c1e1900 */
[----:B------:R-:W-:-:S03]  /*0500*/  @!P0 LOP3.LUT R4, R4, R17, RZ, 0x3c, !PT ;  /* 0x0000001104048212 */ /* 0x000fc600078e3cff */
[----:B------:R-:W3:Y:S01]  /*0510*/  @P2 LDG.E R17, desc[UR6][R14.64+0x2c] ;  /* 0x00002c060e112981 */ /* 0x000ee2000c1e1900 */
[----:B------:R-:W-:-:S03]  /*0520*/  @P1 LOP3.LUT R6, R6, R19, RZ, 0x3c, !PT ;  /* 0x0000001306061212 */ /* 0x000fc600078e3cff */
[----:B------:R-:W3:Y:S01]  /*0530*/  @P2 LDG.E R19, desc[UR6][R14.64+0x34] ;  /* 0x000034060e132981 */ /* 0x000ee2000c1e1900 */
[----:B------:R-:W-:Y:S02]  /*0540*/  @P1 LOP3.LUT R7, R7, R22, RZ, 0x3c, !PT ;  /* 0x0000001607071212 */ /* 0x000fe400078e3cff */
[----:B------:R-:W-:Y:S01]  /*0550*/  @P1 LOP3.LUT R4, R4, R23, RZ, 0x3c, !PT ;  /* 0x0000001704041212 */ /* 0x000fe200078e3cff */
[----:B------:R-:W3:Y:S04]  /*0560*/  @P3 LDG.E R22, desc[UR6][R14.64+0x44] ;  /* 0x000044060e163981 */ /* 0x000ee8000c1e1900 */
[----:B------:R-:W3:Y:S01]  /*0570*/  @P3 LDG.E R23, desc[UR6][R14.64+0x40] ;  /* 0x000040060e173981 */ /* 0x000ee2000c1e1900 */
[----:B--2---:R-:W-:-:S03]  /*0580*/  @P3 LOP3.LUT R3, R3, R20, RZ, 0x3c, !PT ;  /* 0x0000001403033212 */ /* 0x004fc600078e3cff */
[----:B------:R-:W2:Y:S01]  /*0590*/  @P5 LDG.E R20, desc[UR6][R14.64+0x64] ;  /* 0x000064060e145981 */ /* 0x000ea2000c1e1900 */
[----:B----4-:R-:W-:-:S03]  /*05a0*/  @P4 LOP3.LUT R3, R3, R24, RZ, 0x3c, !PT ;  /* 0x0000001803034212 */ /* 0x010fc600078e3cff */
[----:B------:R-:W4:Y:S01]  /*05b0*/  @P6 LDG.E R24, desc[UR6][R14.64+0x78] ;  /* 0x000078060e186981 */ /* 0x000f22000c1e1900 */
[----:B---3--:R-:W-:-:S03]  /*05c0*/  @P2 LOP3.LUT R7, R7, R18, RZ, 0x3c, !PT ;  /* 0x0000001207072212 */ /* 0x008fc600078e3cff */
[----:B------:R-:W3:Y:S01]  /*05d0*/  @P4 LDG.E R18, desc[UR6][R14.64+0x58] ;  /* 0x000058060e124981 */ /* 0x000ee2000c1e1900 */
[----:B------:R-:W-:-:S03]  /*05e0*/  @P2 LOP3.LUT R6, R6, R17, RZ, 0x3c, !PT ;  /* 0x0000001106062212 */ /* 0x000fc600078e3cff */
[----:B------:R-:W3:Y:S01]  /*05f0*/  @P4 LDG.E R17, desc[UR6][R14.64+0x54] ;  /* 0x000054060e114981 */ /* 0x000ee2000c1e1900 */
[----:B------:R-:W-:-:S03]  /*0600*/  @P2 LOP3.LUT R4, R4, R19, RZ, 0x3c, !PT ;  /* 0x0000001304042212 */ /* 0x000fc600078e3cff */
[----:B------:R-:W3:Y:S01]  /*0610*/  @P4 LDG.E R19, desc[UR6][R14.64+0x5c] ;  /* 0x00005c060e134981 */ /* 0x000ee2000c1e1900 */
[----:B------:R-:W-:Y:S02]  /*0620*/  @P3 LOP3.LUT R7, R7, R22, RZ, 0x3c, !PT ;  /* 0x0000001607073212 */ /* 0x000fe400078e3cff */
[----:B------:R-:W-:Y:S01]  /*0630*/  @P3 LOP3.LUT R4, R4, R25, RZ, 0x3c, !PT ;  /* 0x0000001904043212 */ /* 0x000fe200078e3cff */
[----:B------:R-:W3:Y:S01]  /*0640*/  @P5 LDG.E R22, desc[UR6][R14.64+0x6c] ;  /* 0x00006c060e165981 */ /* 0x000ee2000c1e1900 */
[----:B------:R-:W-:-:S03]  /*0650*/  @P3 LOP3.LUT R6, R6, R23, RZ, 0x3c, !PT ;  /* 0x0000001706063212 */ /* 0x000fc600078e3cff */
[----:B------:R-:W3:Y:S04]  /*0660*/  @P5 LDG.E R23, desc[UR6][R14.64+0x68] ;  /* 0x000068060e175981 */ /* 0x000ee8000c1e1900 */
[----:B------:R-:W3:Y:S01]  /*0670*/  @P5 LDG.E R25, desc[UR6][R14.64+0x70] ;  /* 0x000070060e195981 */ /* 0x000ee2000c1e1900 */
[----:B------:R-:W-:Y:S02]  /*0680*/  LOP3.LUT P0, RZ, R21, 0x80, RZ, 0xc0, !PT ;  /* 0x0000008015ff7812 */ /* 0x000fe4000780c0ff */
[----:B--2---:R-:W-:-:S11]  /*0690*/  @P5 LOP3.LUT R3, R3, R20, RZ, 0x3c, !PT ;  /* 0x0000001403035212 */ /* 0x004fd600078e3cff */
        /* <DEDUP_REMOVED lines=15> */
[----:B------:R-:W-:Y:S02]  /*0790*/  @P6 LOP3.LUT R5, R5, R26, RZ, 0x3c, !PT ;  /* 0x0000001a05056212 */ /* 0x000fe400078e3cff */
[----:B--2---:R-:W-:Y:S02]  /*07a0*/  @P0 LOP3.LUT R3, R3, R20, RZ, 0x3c, !PT ;  /* 0x0000001403030212 */ /* 0x004fe400078e3cff */
[----:B----4-:R-:W-:Y:S02]  /*07b0*/  @P0 LOP3.LUT R5, R5, R24, RZ, 0x3c, !PT ;  /* 0x0000001805050212 */ /* 0x010fe400078e3cff */
[----:B---3--:R-:W-:Y:S02]  /*07c0*/  @P6 LOP3.LUT R7, R7, R18, RZ, 0x3c, !PT ;  /* 0x0000001207076212 */ /* 0x008fe400078e3cff */
[----:B------:R-:W-:Y:S02]  /*07d0*/  @P6 LOP3.LUT R6, R6, R17, RZ, 0x3c, !PT ;  /* 0x0000001106066212 */ /* 0x000fe400078e3cff */
[----:B------:R-:W-:-:S02]  /*07e0*/  @P6 LOP3.LUT R4, R4, R19, RZ, 0x3c, !PT ;  /* 0x0000001304046212 */ /* 0x000fc400078e3cff */
[----:B------:R-:W-:Y:S02]  /*07f0*/  @P0 LOP3.LUT R7, R7, R22, RZ, 0x3c, !PT ;  /* 0x0000001607070212 */ /* 0x000fe400078e3cff */
[----:B------:R-:W-:Y:S02]  /*0800*/  @P0 LOP3.LUT R6, R6, R23, RZ, 0x3c, !PT ;  /* 0x0000001706060212 */ /* 0x000fe400078e3cff */
[----:B------:R-:W-:Y:S02]  /*0810*/  @P0 LOP3.LUT R4, R4, R25, RZ, 0x3c, !PT ;  /* 0x0000001904040212 */ /* 0x000fe400078e3cff */
[----:B------:R-:W-:-:S13]  /*0820*/  R2P PR, R21.B1, 0x7f ;  /* 0x0000007f15007804 */ /* 0x000fda0000001000 */
[----:B------:R-:W2:Y:S04]  /*0830*/  @P0 LDG.E R18, desc[UR6][R14.64+0xa0] ;  /* 0x0000a0060e120981 */ /* 0x000ea8000c1e1900 */
[----:B------:R-:W3:Y:S04]  /*0840*/  @P0 LDG.E R17, desc[UR6][R14.64+0xa4] ;  /* 0x0000a4060e110981 */ /* 0x000ee8000c1e1900 */
[----:B------:R-:W4:Y:S04]  /*0850*/  @P0 LDG.E R20, desc[UR6][R14.64+0xa8] ;  /* 0x0000a8060e140981 */ /* 0x000f28000c1e1900 */
[----:B------:R-:W4:Y:S04]  /*0860*/  @P0 LDG.E R19, desc[UR6][R14.64+0xac] ;  /* 0x0000ac060e130981 */ /* 0x000f28000c1e1900 */
[----:B------:R-:W4:Y:S04]  /*0870*/  @P0 LDG.E R22, desc[UR6][R14.64+0xb0] ;  /* 0x0000b0060e160981 */ /* 0x000f28000c1e1900 */
[----:B------:R-:W4:Y:S04]  /*0880*/  @P1 LDG.E R24, desc[UR6][R14.64+0xb4] ;  /* 0x0000b4060e181981 */ /* 0x000f28000c1e1900 */
[----:B------:R-:W4:Y:S04]  /*0890*/  @P1 LDG.E R26, desc[UR6][R14.64+0xbc] ;  /* 0x0000bc060e1a1981 */ /* 0x000f28000c1e1900 */
[----:B------:R-:W4:Y:S04]  /*08a0*/  @P1 LDG.E R23, desc[UR6][R14.64+0xb8] ;  /* 0x0000b8060e171981 */ /* 0x000f28000c1e1900 */
[----:B------:R-:W4:Y:S04]  /*08b0*/  @P1 LDG.E R28, desc[UR6][R14.64+0xc4] ;  /* 0x0000c4060e1c1981 */ /* 0x000f28000c1e1900 */
[----:B------:R-:W4:Y:S01]  /*08c0*/  @P1 LDG.E R25, desc[UR6][R14.64+0xc0] ;  /* 0x0000c0060e191981 */ /* 0x000f22000c1e1900 */
[----:B--2---:R-:W-:-:S03]  /*08d0*/  @P0 LOP3.LUT R3, R3, R18, RZ, 0x3c, !PT ;  /* 0x0000001203030212 */ /* 0x004fc600078e3cff */
[----:B------:R-:W2:Y:S01]  /*08e0*/  @P2 LDG.E R18, desc[UR6][R14.64+0xc8] ;  /* 0x0000c8060e122981 */ /* 0x000ea2000c1e1900 */
[----:B---3--:R-:W-:-:S03]  /*08f0*/  @P0 LOP3.LUT R6, R6, R17, RZ, 0x3c, !PT ;  /* 0x0000001106060212 */ /* 0x008fc600078e3cff */
[----:B------:R-:W3:Y:S01]  /*0900*/  @P2 LDG.E R17, desc[UR6][R14.64+0xcc] ;  /* 0x0000cc060e112981 */ /* 0x000ee2000c1e1900 */
[----:B----4-:R-:W-:-:S03]  /*0910*/  @P0 LOP3.LUT R7, R7, R20, RZ, 0x3c, !PT ;  /* 0x0000001407070212 */ /* 0x010fc600078e3cff */
[----:B------:R-:W4:Y:S01]  /*0920*/  @P3 LDG.E R20, desc[UR6][R14.64+0xec] ;  /* 0x0000ec060e143981 */ /* 0x000f22000c1e1900 */
[----:B------:R-:W-:-:S03]  /*0930*/  @P0 LOP3.LUT R4, R4, R19, RZ, 0x3c, !PT ;  /* 0x0000001304040212 */ /* 0x000fc600078e3cff */
[----:B------:R-:W4:Y:S01]  /*0940*/  @P2 LDG.E R19, desc[UR6][R14.64+0xd4] ;  /* 0x0000d4060e132981 */ /* 0x000f22000c1e1900 */
[----:B------:R-:W-:Y:S02]  /*0950*/  @P0 LOP3.LUT R5, R5, R22, RZ, 0x3c, !PT ;  /* 0x0000001605050212 */ /* 0x000fe400078e3cff */
[----:B------:R-:W-:Y:S01]  /*0960*/  LOP3.LUT P0, RZ, R21, 0x8000, RZ, 0xc0, !PT ;  /* 0x0000800015ff7812 */ /* 0x000fe2000780c0ff */
[----:B------:R-:W4:Y:S01]  /*0970*/  @P2 LDG.E R22, desc[UR6][R14.64+0xd0] ;  /* 0x0000d0060e162981 */ /* 0x000f22000c1e1900 */
[----:B------:R-:W-:-:S03]  /*0980*/  @P1 LOP3.LUT R3, R3, R24, RZ, 0x3c, !PT ;  /* 0x0000001803031212 */ /* 0x000fc600078e3cff */
[----:B------:R-:W4:Y:S01]  /*0990*/  @P3 LDG.E R21, desc[UR6][R14.64+0xe0] ;  /* 0x0000e0060e153981 */ /* 0x000f22000c1e1900 */
[----:B------:R-:W-:-:S03]  /*09a0*/  @P1 LOP3.LUT R7, R7, R26, RZ, 0x3c, !PT ;  /* 0x0000001a07071212 */ /* 0x000fc600078e3cff */
[----:B------:R-:W4:Y:S01]  /*09b0*/  @P2 LDG.E R24, desc[UR6][R14.64+0xd8] ;  /* 0x0000d8060e182981 */ /* 0x000f22000c1e1900 */
[----:B------:R-:W-:-:S03]  /*09c0*/  @P1 LOP3.LUT R6, R6, R23, RZ, 0x3c, !PT ;  /* 0x0000001706061212 */ /* 0x000fc600078e3cff */
[----:B------:R-:W4:Y:S01]  /*09d0*/  @P3 LDG.E R26, desc[UR6][R14.64+0xdc] ;  /* 0x0000dc060e1a3981 */ /* 0x000f22000c1e1900 */
[----:B------:R-:W-:-:S03]  /*09e0*/  @P1 LOP3.LUT R5, R5, R28, RZ, 0x3c, !PT ;  /* 0x0000001c05051212 */ /* 0x000fc600078e3cff */
[----:B------:R-:W4:Y:S04]  /*09f0*/  @P3 LDG.E R28, desc[UR6][R14.64+0xe4] ;  /* 0x0000e4060e1c3981 */ /* 0x000f28000c1e1900 */
[----:B------:R-:W4:Y:S01]  /*0a00*/  @P3 LDG.E R23, desc[UR6][R14.64+0xe8] ;  /* 0x0000e8060e173981 */ /* 0x000f22000c1e1900 */
[----:B--2---:R-:W-:-:S03]  /*0a10*/  @P2 LOP3.LUT R3, R3, R18, RZ, 0x3c, !PT ;  /* 0x0000001203032212 */ /* 0x004fc600078e3cff */
[----:B------:R-:W2:Y:S01]  /*0a20*/  @P4 LDG.E R18, desc[UR6][R14.64+0xf0] ;  /* 0x0000f0060e124981 */ /* 0x000ea2000c1e1900 */
[----:B---3--:R-:W-:Y:S02]  /*0a30*/  @P2 LOP3.LUT R6, R6, R17, RZ, 0x3c, !PT ;  /* 0x0000001106062212 */ /* 0x008fe400078e3cff */
[----:B------:R-:W-:Y:S01]  /*0a40*/  @P1 LOP3.LUT R4, R4, R25, RZ, 0x3c, !PT ;  /* 0x0000001904041212 */ /* 0x000fe200078e3cff */
[----:B------:R-:W3:Y:S03]  /*0a50*/  @P5 LDG.E R17, desc[UR6][R14.64+0x110] ;  /* 0x000110060e115981 */ /* 0x000ee6000c1e1900 */
[----:B----4-:R-:W-:Y:S02]  /*0a60*/  @P2 LOP3.LUT R4, R4, R19, RZ, 0x3c, !PT ;  /* 0x0000001304042212 */ /* 0x010fe400078e3cff */
[----:B------:R-:W4:Y:S01]  /*0a70*/  @P4 LDG.E R19, desc[UR6][R14.64+0xf4] ;  /* 0x0000f4060e134981 */ /* 0x000f22000c1e1900 */
        /* <DEDUP_REMOVED lines=12> */
[----:B--2---:R-:W-:-:S03]  /*0b40*/  @P4 LOP3.LUT R3, R3, R18, RZ, 0x3c, !PT ;  /* 0x0000001203034212 */ /* 0x004fc600078e3cff */
[----:B------:R-:W2:Y:S01]  /*0b50*/  @P5 LDG.E R18, desc[UR6][R14.64+0x114] ;  /* 0x000114060e125981 */ /* 0x000ea2000c1e1900 */
[----:B------:R-:W-:-:S03]  /*0b60*/  @P3 LOP3.LUT R5, R5, R20, RZ, 0x3c, !PT ;  /* 0x0000001405053212 */ /* 0x000fc600078e3cff */
[----:B------:R-:W2:Y:S01]  /*0b70*/  @P6 LDG.E R20, desc[UR6][R14.64+0x118] ;  /* 0x000118060e146981 */ /* 0x000ea2000c1e1900 */
[----:B----4-:R-:W-:-:S03]  /*0b80*/  @P4 LOP3.LUT R6, R6, R19, RZ, 0x3c, !PT ;  /* 0x0000001306064212 */ /* 0x010fc600078e3cff */
[----:B------:R-:W4:Y:S01]  /*0b90*/  @P6 LDG.E R19, desc[UR6][R14.64+0x11c] ;  /* 0x00011c060e136981 */ /* 0x000f22000c1e1900 */
[----:B---3--:R-:W-:-:S03]  /*0ba0*/  @P4 LOP3.LUT R7, R7, R22, RZ, 0x3c, !PT ;  /* 0x0000001607074212 */ /* 0x008fc600078e3cff */
[----:B------:R-:W3:Y:S01]  /*0bb0*/  @P6 LDG.E R22, desc[UR6][R14.64+0x120] ;  /* 0x000120060e166981 */ /* 0x000ee2000c1e1900 */
[----:B------:R-:W-:-:S03]  /*0bc0*/  @P4 LOP3.LUT R4, R4, R21, RZ, 0x3c, !PT ;  /* 0x0000001504044212 */ /* 0x000fc600078e3cff */
[----:B------:R-:W3:Y:S01]  /*0bd0*/  @P0 LDG.E R21, desc[UR6][R14.64+0x130] ;  /* 0x000130060e150981 */ /* 0x000ee2000c1e1900 */
[----:B------:R-:W-:Y:S02]  /*0be0*/  @P4 LOP3.LUT R5, R5, R24, RZ, 0x3c, !PT ;  /* 0x0000001805054212 */ /* 0x000fe400078e3cff */
[----:B------:R-:W-:Y:S01]  /*0bf0*/  @P5 LOP3.LUT R4, R4, R17, RZ, 0x3c, !PT ;  /* 0x0000001104045212 */ /* 0x000fe200078e3cff */
[----:B------:R-:W3:Y:S01]  /*0c00*/  @P6 LDG.E R24, desc[UR6][R14.64+0x128] ;  /* 0x000128060e186981 */ /* 0x000ee2000c1e1900 */
[----:B------:R-:W-:-:S03]  /*0c10*/  @P5 LOP3.LUT R3, R3, R26, RZ, 0x3c, !PT ;  /* 0x0000001a03035212 */ /* 0x000fc600078e3cff */
[----:B------:R-:W3:Y:S01]  /*0c20*/  @P6 LDG.E R17, desc[UR6][R14.64+0x124] ;  /* 0x000124060e116981 */ /* 0x000ee2000c1e1900 */
[----:B------:R-:W-:-:S03]  /*0c30*/  @P5 LOP3.LUT R7, R7, R28, RZ, 0x3c, !PT ;  /* 0x0000001c07075212 */ /* 0x000fc600078e3cff */
[----:B------:R-:W3:Y:S01]  /*0c40*/  @P0 LDG.E R26, desc[UR6][R14.64+0x12c] ;  /* 0x00012c060e1a0981 */ /* 0x000ee2000c1e1900 */
[----:B------:R-:W-:-:S03]  /*0c50*/  @P5 LOP3.LUT R6, R6, R23, RZ, 0x3c, !PT ;  /* 0x0000001706065212 */ /* 0x000fc600078e3cff */
[----:B------:R-:W3:Y:S04]  /*0c60*/  @P0 LDG.E R28, desc[UR6][R14.64+0x13c] ;  /* 0x00013c060e1c0981 */ /* 0x000ee8000c1e1900 */
[----:B------:R-:W3:Y:S01]  /*0c70*/  @P0 LDG.E R23, desc[UR6][R14.64+0x138] ;  /* 0x000138060e170981 */ /* 0x000ee2000c1e1900 */
[----:B--2---:R-:W-:-:S03]  /*0c80*/  @P5 LOP3.LUT R5, R5, R18, RZ, 0x3c, !PT ;  /* 0x0000001205055212 */ /* 0x004fc600078e3cff */
[----:B------:R-:W2:Y:S01]  /*0c90*/  @P0 LDG.E R18, desc[UR6][R14.64+0x134] ;  /* 0x000134060e120981 */ /* 0x000ea2000c1e1900 */
[----:B------:R-:W-:-:S04]  /*0ca0*/  UIADD3 UR4, UPT, UPT, UR4, 0x10, URZ ;  /* 0x0000001004047890 */ /* 0x000fc8000fffe0ff */
[----:B------:R-:W-:Y:S01]  /*0cb0*/  UISETP.NE.AND UP0, UPT, UR4, 0x20, UPT ;  /* 0x000000200400788c */ /* 0x000fe2000bf05270 */
[----:B------:R-:W-:Y:S02]  /*0cc0*/  @P6 LOP3.LUT R3, R3, R20, RZ, 0x3c, !PT ;  /* 0x0000001403036212 */ /* 0x000fe400078e3cff */
[----:B----4-:R-:W-:Y:S02]  /*0cd0*/  @P6 LOP3.LUT R6, R6, R19, RZ, 0x3c, !PT ;  /* 0x0000001306066212 */ /* 0x010fe400078e3cff */
[----:B---3--:R-:W-:Y:S02]  /*0ce0*/  @P6 LOP3.LUT R7, R7, R22, RZ, 0x3c, !PT ;  /* 0x0000001607076212 */ /* 0x008fe400078e3cff */
[----:B------:R-:W-:Y:S02]  /*0cf0*/  @P0 LOP3.LUT R6, R6, R21, RZ, 0x3c, !PT ;  /* 0x0000001506060212 */ /* 0x000fe400078e3cff */
[----:B------:R-:W-:Y:S02]  /*0d00*/  @P6 LOP3.LUT R5, R5, R24, RZ, 0x3c, !PT ;  /* 0x0000001805056212 */ /* 0x000fe400078e3cff */
[----:B------:R-:W-:-:S02]  /*0d10*/  @P6 LOP3.LUT R4, R4, R17, RZ, 0x3c, !PT ;  /* 0x0000001104046212 */ /* 0x000fc400078e3cff */
[----:B------:R-:W-:Y:S02]  /*0d20*/  @P0 LOP3.LUT R3, R3, R26, RZ, 0x3c, !PT ;  /* 0x0000001a03030212 */ /* 0x000fe400078e3cff */
[----:B------:R-:W-:Y:S02]  /*0d30*/  @P0 LOP3.LUT R5, R5, R28, RZ, 0x3c, !PT ;  /* 0x0000001c05050212 */ /* 0x000fe400078e3cff */
[----:B------:R-:W-:Y:S02]  /*0d40*/  @P0 LOP3.LUT R4, R4, R23, RZ, 0x3c, !PT ;  /* 0x0000001704040212 */ /* 0x000fe400078e3cff */
[----:B--2---:R-:W-:Y:S01]  /*0d50*/  @P0 LOP3.LUT R7, R7, R18, RZ, 0x3c, !PT ;  /* 0x0000001207070212 */ /* 0x004fe200078e3cff */
[----:B------:R-:W-:Y:S06]  /*0d60*/  BRA.U UP0, `(.L_x_15) ;  /* 0xfffffff500487547 */ /* 0x000fec000b83ffff */
[----:B------:R-:W-:-:S05]  /*0d70*/  VIADD R0, R0, 0x1 ;  /* 0x0000000100007836 */ /* 0x000fca0000000000 */
[----:B------:R-:W-:-:S13]  /*0d80*/  ISETP.NE.AND P0, PT, R0, 0x5, PT ;  /* 0x000000050000780c */ /* 0x000fda0003f05270 */
[----:B------:R-:W-:Y:S05]  /*0d90*/  @P0 BRA `(.L_x_16) ;  /* 0xfffffff400300947 */ /* 0x000fea000383ffff */
[----:B------:R-:W-:Y:S01]  /*0da0*/  LOP3.LUT R0, R12, 0x3, RZ, 0xc0, !PT ;  /* 0x000000030c007812 */ /* 0x000fe200078ec0ff */
[----:B------:R0:W-:Y:S03]  /*0db0*/  STL.64 [R1+0x8], R6 ;  /* 0x0000080601007387 */ /* 0x0001e60000100a00 */
[----:B------:R-:W-:Y:S01]  /*0dc0*/  ISETP.NE.U32.AND P0, PT, R0, 0x1, PT ;  /* 0x000000010000780c */ /* 0x000fe20003f05070 */
[----:B------:R0:W-:Y:S03]  /*0dd0*/  STL.64 [R1+0x10], R4 ;  /* 0x0000100401007387 */ /* 0x0001e60000100a00 */
[----:B------:R-:W-:Y:S01]  /*0de0*/  ISETP.NE.AND.EX P0, PT, RZ, RZ, PT, P0 ;  /* 0x000000ffff00720c */ /* 0x000fe20003f05300 */
[----:B------:R0:W-:-:S12]  /*0df0*/  STL [R1+0x4], R3 ;  /* 0x0000040301007387 */ /* 0x0001d80000100800 */
[----:B0-----:R-:W-:Y:S05]  /*0e00*/  @!P0 BRA `(.L_x_14) ;  /* 0x0000001800088947 */ /* 0x001fea0003800000 */
[----:B------:R-:W-:Y:S01]  /*0e10*/  UMOV UR4, URZ ;  /* 0x000000ff00047c82 */ /* 0x000fe20008000000 */
[----:B------:R-:W-:Y:S01]  /*0e20*/  UMOV UR5, URZ ;  /* 0x000000ff00057c82 */ /* 0x000fe20008000000 */
[----:B------:R-:W-:Y:S02]  /*0e30*/  IMAD.MOV.U32 R0, RZ, RZ, RZ ;  /* 0x000000ffff007224 */ /* 0x000fe400078e00ff */
[----:B------:R-:W-:Y:S02]  /*0e40*/  IMAD.MOV.U32 R4, RZ, RZ, RZ ;  /* 0x000000ffff047224 */ /* 0x000fe400078e00ff */
[----:B------:R-:W-:Y:S02]  /*0e50*/  IMAD.MOV.U32 R7, RZ, RZ, RZ ;  /* 0x000000ffff077224 */ /* 0x000fe400078e00ff */
[----:B------:R-:W-:Y:S02]  /*0e60*/  IMAD.MOV.U32 R3, RZ, RZ, RZ ;  /* 0x000000ffff037224 */ /* 0x000fe400078e00ff */
[----:B------:R-:W-:-:S02]  /*0e70*/  IMAD.U32 R5, RZ, RZ, UR4 ;  /* 0x00000004ff057e24 */ /* 0x000fc4000f8e00ff */
[----:B------:R-:W-:-:S07]  /*0e80*/  IMAD.U32 R6, RZ, RZ, UR5 ;  /* 0x00000005ff067e24 */ /* 0x000fce000f8e00ff */
.L_x_18:
[----:B------:R-:W-:-:S06]  /*0e90*/  IMAD R16, R0, 0x4, R1 ;  /* 0x0000000400107824 */ /* 0x000fcc00078e0201 */
[----:B------:R-:W5:Y:S01]  /*0ea0*/  LDL R16, [R16+0x4] ;  /* 0x0000040010107983 */ /* 0x000f620000100800 */
[----:B------:R-:W-:-:S05]  /*0eb0*/  UMOV UR4, URZ ;  /* 0x000000ff00047c82 */ /* 0x000fca0008000000 */
.L_x_17:
        /* <DEDUP_REMOVED lines=178> */
[----:B------:R0:W-:Y:S03]  /*19e0*/  STL [R1+0x4], R3 ;  /* 0x0000040301007387 */ /* 0x0001e60000100800 */
[----:B------:R-:W-:Y:S01]  /*19f0*/  ISETP.NE.U32.AND P0, PT, R0, 0x3, PT ;  /* 0x000000030000780c */ /* 0x000fe20003f05070 */
[----:B------:R0:W-:Y:S03]  /*1a00*/  STL.64 [R1+0x8], R6 ;  /* 0x0000080601007387 */ /* 0x0001e60000100a00 */
[----:B------:R-:W-:Y:S01]  /*1a10*/  ISETP.NE.AND.EX P0, PT, RZ, RZ, PT, P0 ;  /* 0x000000ffff00720c */ /* 0x000fe20003f05300 */
[----:B------:R0:W-:-:S12]  /*1a20*/  STL.64 [R1+0x10], R4 ;  /* 0x0000100401007387 */ /* 0x0001d80000100a00 */
[----:B0-----:R-:W-:Y:S05]  /*1a30*/  @P0 BRA `(.L_x_14) ;  /* 0x0000000800fc0947 */ /* 0x001fea0003800000 */
        /* <DEDUP_REMOVED lines=8> */
.L_x_20:
[----:B------:R-:W-:-:S06]  /*1ac0*/  IMAD R16, R0, 0x4, R1 ;  /* 0x0000000400107824 */ /* 0x000fcc00078e0201 */
[----:B------:R-:W5:Y:S01]  /*1ad0*/  LDL R16, [R16+0x4] ;  /* 0x0000040010107983 */ /* 0x000f620000100800 */
[----:B------:R-:W-:-:S05]  /*1ae0*/  UMOV UR4, URZ ;  /* 0x000000ff00047c82 */ /* 0x000fca0008000000 */
.L_x_19:
        /* <DEDUP_REMOVED lines=177> */
[----:B------:R0:W-:Y:S04]  /*2600*/  STL [R1+0x4], R3 ;  /* 0x0000040301007387 */ /* 0x0001e80000100800 */
[----:B------:R0:W-:Y:S04]  /*2610*/  STL.64 [R1+0x8], R6 ;  /* 0x0000080601007387 */ /* 0x0001e80000100a00 */
[----:B------:R0:W-:Y:S02]  /*2620*/  STL.64 [R1+0x10], R4 ;  /* 0x0000100401007387 */ /* 0x0001e40000100a00 */
.L_x_14:
[----:B------:R-:W-:Y:S05]  /*2630*/  BSYNC.RECONVERGENT B1 ;  /* 0x0000000000017941 */ /* 0x000fea0003800200 */
.L_x_13:
[C---:B------:R-:W-:Y:S01]  /*2640*/  ISETP.GT.U32.AND P0, PT, R12.reuse, 0x3, PT ;  /* 0x000000030c00780c */ /* 0x040fe20003f04070 */
[----:B------:R-:W-:Y:S01]  /*2650*/  VIADD R13, R13, 0x1 ;  /* 0x000000010d0d7836 */ /* 0x000fe20000000000 */
[--C-:B------:R-:W-:Y:S02]  /*2660*/  SHF.R.U64 R12, R12, 0x2, R11.reuse ;  /* 0x000000020c0c7819 */ /* 0x100fe4000000120b */
[----:B------:R-:W-:Y:S02]  /*2670*/  ISETP.GT.U32.AND.EX P0, PT, R11, RZ, PT, P0 ;  /* 0x000000ff0b00720c */ /* 0x000fe40003f04100 */
[----:B------:R-:W-:-:S11]  /*2680*/  SHF.R.U32.HI R11, RZ, 0x2, R11 ;  /* 0x00000002ff0b7819 */ /* 0x000fd6000001160b */
[----:B------:R-:W-:Y:S05]  /*2690*/  @P0 BRA `(.L_x_21) ;  /* 0xffffffd800c40947 */ /* 0x000fea000383ffff */
.L_x_12:
[----:B------:R-:W-:Y:S05]  /*26a0*/  BSYNC.RECONVERGENT B0 ;  /* 0x0000000000007941 */ /* 0x000fea0003800200 */
.L_x_11:
[----:B------:R-:W-:Y:S01]  /*26b0*/  SHF.R.U32.HI R0, RZ, 0x2, R3 ;  /* 0x00000002ff007819 */ /* 0x000fe20000011603 */
[----:B------:R-:W2:Y:S01]  /*26c0*/  LDCU.64 UR4, c[0x0][0x380] ;  /* 0x00007000ff0477ac */ /* 0x000ea20008000a00 */
[----:B01----:R-:W-:Y:S01]  /*26d0*/  SHF.R.U32.HI R7, RZ, 0x2, R6 ;  /* 0x00000002ff077819 */ /* 0x003fe20000011606 */
[----:B------:R-:W-:Y:S01]  /*26e0*/  IMAD.MOV.U32 R8, RZ, RZ, 0x0 ;  /* 0x00000000ff087424 */ /* 0x000fe200078e00ff */
[----:B------:R-:W-:Y:S01]  /*26f0*/  LOP3.LUT R0, R0, R3, RZ, 0x3c, !PT ;  /* 0x0000000300007212 */ /* 0x000fe200078e3cff */
[----:B------:R-:W-:Y:S01]  /*2700*/  IMAD.SHL.U32 R3, R5, 0x10, RZ ;  /* 0x0000001005037824 */ /* 0x000fe200078e00ff */
[----:B------:R-:W-:Y:S01]  /*2710*/  LOP3.LUT R7, R7, R6, RZ, 0x3c, !PT ;  /* 0x0000000607077212 */ /* 0x000fe200078e3cff */
[----:B------:R-:W-:Y:S02]  /*2720*/  IMAD.MOV.U32 R6, RZ, RZ, 0x0 ;  /* 0x00000000ff067424 */ /* 0x000fe400078e00ff */
[----:B------:R-:W-:Y:S02]  /*2730*/  IMAD.SHL.U32 R4, R0, 0x2, RZ ;  /* 0x0000000200047824 */ /* 0x000fe400078e00ff */
[----:B------:R-:W-:-:S03]  /*2740*/  IMAD.MOV.U32 R9, RZ, RZ, 0x40000000 ;  /* 0x40000000ff097424 */ /* 0x000fc600078e00ff */
[----:B------:R-:W-:-:S04]  /*2750*/  LOP3.LUT R4, R0, R4, R3, 0x96, !PT ;  /* 0x0000000400047212 */ /* 0x000fc800078e9603 */
[----:B------:R-:W-:Y:S01]  /*2760*/  LOP3.LUT R3, R4, R5, RZ, 0x3c, !PT ;  /* 0x0000000504037212 */ /* 0x000fe200078e3cff */
[----:B------:R-:W-:-:S04]  /*2770*/  IMAD.SHL.U32 R4, R7, 0x2, RZ ;  /* 0x0000000207047824 */ /* 0x000fc800078e00ff */
[----:B------:R-:W-:-:S05]  /*2780*/  IMAD.SHL.U32 R0, R3, 0x10, RZ ;  /* 0x0000001003007824 */ /* 0x000fca00078e00ff */
[----:B------:R-:W-:Y:S01]  /*2790*/  LOP3.LUT R0, R7, R4, R0, 0x96, !PT ;  /* 0x0000000407007212 */ /* 0x000fe200078e9600 */
[----:B------:R-:W-:-:S03]  /*27a0*/  IMAD.MOV.U32 R7, RZ, RZ, 0x3ca00000 ;  /* 0x3ca00000ff077424 */ /* 0x000fc600078e00ff */
[----:B------:R-:W-:Y:S02]  /*27b0*/  LOP3.LUT R5, R0, R3, RZ, 0x3c, !PT ;  /* 0x0000000300057212 */ /* 0x000fe400078e3cff */
[C---:B------:R-:W-:Y:S02]  /*27c0*/  IADD3 R3, PT, PT, R2.reuse, 0x587c5, R3 ;  /* 0x000587c502037810 */ /* 0x040fe40007ffe003 */
[----:B------:R-:W-:-:S05]  /*27d0*/  IADD3 R5, PT, PT, R2, 0xb0f8a, R5 ;  /* 0x000b0f8a02057810 */ /* 0x000fca0007ffe005 */
[----:B------:R-:W-:-:S03]  /*27e0*/  IMAD.WIDE.U32 R4, R5, 0x200000, RZ ;  /* 0x0020000005047825 */ /* 0x000fc600078e00ff */
[----:B------:R-:W-:-:S04]  /*27f0*/  LOP3.LUT R4, R4, R3, RZ, 0x3c, !PT ;  /* 0x0000000304047212 */ /* 0x000fc800078e3cff */
[----:B------:R-:W0:Y:S02]  /*2800*/  I2F.F64.U64 R2, R4 ;  /* 0x0000000400027312 */ /* 0x000e240000301800 */
[----:B0-----:R-:W-:Y:S01]  /*2810*/  DFMA R2, R2, R6, 5.5511151231257827021e-17 ;  /* 0x3c9000000202742b */ /* 0x001fe20000000006 */
[----:B--2---:R-:W-:-:S04]  /*2820*/  LEA R6, P0, R10, UR4, 0x3 ;  /* 0x000000040a067c11 */ /* 0x004fc8000f8018ff */
[----:B------:R-:W-:-:S03]  /*2830*/  LEA.HI.X R7, R10, UR5, RZ, 0x3, P0 ;  /* 0x000000050a077c11 */ /* 0x000fc600080f1cff */
[----:B------:R-:W-:-:S07]  /*2840*/  DFMA R2, R2, R8, -1 ;  /* 0xbff000000202742b */ /* 0x000fce0000000008 */
[----:B------:R-:W-:Y:S01]  /*2850*/  STG.E.64 desc[UR6][R6.64], R2 ;  /* 0x0000000206007986 */ /* 0x000fe2000c101b06 */
[----:B------:R-:W-:Y:S05]  /*2860*/  EXIT ;  /* 0x000000000000794d */ /* 0x000fea0003800000 */
.L_x_22:
        /* <DEDUP_REMOVED lines=9> */
.L_x_27:


//--------------------- .nv.global.init           --------------------------
	.section	.nv.global.init,"aw",@progbits
	.align	4
.nv.global.init:
	.type		mrg32k3aM1SubSeq,@object
	.size		mrg32k3aM1SubSeq,(mrg32k3aM2SubSeq - mrg32k3aM1SubSeq)
mrg32k3aM1SubSeq:
        /*0000*/ 	.byte	0x0b, 0xcc, 0xee, 0x04, 0x73, 0x29, 0x8b, 0x6f, 0xf6, 0x53, 0x03, 0xf6, 0x23, 0xf6, 0xea, 0xda
        /* <DEDUP_REMOVED lines=125> */
	.type		mrg32k3aM2SubSeq,@object
	.size		mrg32k3aM2SubSeq,(mrg32k3aM1 - mrg32k3aM2SubSeq)
mrg32k3aM2SubSeq:
        /* <DEDUP_REMOVED lines=126> */
	.type		mrg32k3aM1,@object
	.size		mrg32k3aM1,(mrg32k3aM1Seq - mrg32k3aM1)
mrg32k3aM1:
        /* <DEDUP_REMOVED lines=144> */
	.type		mrg32k3aM1Seq,@object
	.size		mrg32k3aM1Seq,(mrg32k3aM2 - mrg32k3aM1Seq)
mrg32k3aM1Seq:
        /* <DEDUP_REMOVED lines=144> */
	.type		mrg32k3aM2,@object
	.size		mrg32k3aM2,(mrg32k3aM2Seq - mrg32k3aM2)
mrg32k3aM2:
        /* <DEDUP_REMOVED lines=144> */
	.type		mrg32k3aM2Seq,@object
	.size		mrg32k3aM2Seq,(precalc_xorwow_matrix - mrg32k3aM2Seq)
mrg32k3aM2Seq:
        /* <DEDUP_REMOVED lines=144> */
	.type		precalc_xorwow_matrix,@object
	.size		precalc_xorwow_matrix,(precalc_xorwow_offset_matrix - precalc_xorwow_matrix)
precalc_xorwow_matrix:
        /* <DEDUP_REMOVED lines=6400> */
	.type		precalc_xorwow_offset_matrix,@object
	.size		precalc_xorwow_offset_matrix,(.L_1 - precalc_xorwow_offset_matrix)
precalc_xorwow_offset_matrix:
        /* <DEDUP_REMOVED lines=6400> */
.L_1:


//--------------------- .nv.shared.reserved.0     --------------------------
	.section	.nv.shared.reserved.0,"aw",@nobits
	.weak		__nv_reservedSMEM_offset_0_alias
	.size		__nv_reservedSMEM_offset_0_alias, 0, 64
	.other		__nv_reservedSMEM_offset_0_alias,@"STO_CUDA_RESERVED_SHARED STV_DEFAULT"
__nv_reservedSMEM_offset_0_alias:
	.zero		0
	.zero		64


//--------------------- .nv.global                --------------------------
	.section	.nv.global,"aw",@nobits
.nv.global:
	.type		_ZN34_INTERNAL_d647d11c_4_k_cu_3f63e3e86thrust24THRUST_300001_SM_1000_NS12placeholders2_5E,@object
	.size		_ZN34_INTERNAL_d647d11c_4_k_cu_3f63e3e86thrust24THRUST_300001_SM_1000_NS12placeholders2_5E,(_ZN34_INTERNAL_d647d11c_4_k_cu_3f63e3e84cuda3std3__45__cpo6cbeginE - _ZN34_INTERNAL_d647d11c_4_k_cu_3f63e3e86thrust24THRUST_300001_SM_1000_NS12placeholders2_5E)
_ZN34_INTERNAL_d647d11c_4_k_cu_3f63e3e86thrust24THRUST_300001_SM_1000_NS12placeholders2_5E:
	.zero		1
	.type		_ZN34_INTERNAL_d647d11c_4_k_cu_3f63e3e84cuda3std3__45__cpo6cbeginE,@object
	.size		_ZN34_INTERNAL_d647d11c_4_k_cu_3f63e3e84cuda3std3__45__cpo6cbeginE,(_ZN34_INTERNAL_d647d11c_4_k_cu_3f63e3e84cuda3std6ranges3__45__cpo6cbeginE - _ZN34_INTERNAL_d647d11c_4_k_cu_3f63e3e84cuda3std3__45__cpo6cbeginE)
_ZN34_INTERNAL_d647d11c_4_k_cu_3f63e3e84cuda3std3__45__cpo6cbeginE:
	.zero		1
	.type		_ZN34_INTERNAL_d647d11c_4_k_cu_3f63e3e84cuda3std6ranges3__45__cpo6cbeginE,@object
	.size		_ZN34_INTERNAL_d647d11c_4_k_cu_3f63e3e84cuda3std6ranges3__45__cpo6cbeginE,(_ZN34_INTERNAL_d647d11c_4_k_cu_3f63e3e84cuda3std3__48in_placeE - _ZN34_INTERNAL_d647d11c_4_k_cu_3f63e3e84cuda3std6ranges3__45__cpo6cbeginE)
_ZN34_INTERNAL_d647d11c_4_k_cu_3f63e3e84cuda3std6ranges3__45__cpo6cbeginE:
	.zero		1
	.type		_ZN34_INTERNAL_d647d11c_4_k_cu_3f63e3e84cuda3std3__48in_placeE,@object
	.size		_ZN34_INTERNAL_d647d11c_4_k_cu_3f63e3e84cuda3std3__48in_placeE,(_ZN34_INTERNAL_d647d11c_4_k_cu_3f63e3e84cuda3std6ranges3__45__cpo4sizeE - _ZN34_INTERNAL_d647d11c_4_k_cu_3f63e3e84cuda3std3__48in_placeE)
_ZN34_INTERNAL_d647d11c_4_k_cu_3f63e3e84cuda3std3__48in_placeE:
	.zero		1
	.type		_ZN34_INTERNAL_d647d11c_4_k_cu_3f63e3e84cuda3std6ranges3__45__cpo4sizeE,@object
	.size		_ZN34_INTERNAL_d647d11c_4_k_cu_3f63e3e84cuda3std6ranges3__45__cpo4sizeE,(_ZN34_INTERNAL_d647d11c_4_k_cu_3f63e3e86thrust24THRUST_300001_SM_1000_NS12placeholders2_9E - _ZN34_INTERNAL_d647d11c_4_k_cu_3f63e3e84cuda3std6ranges3__45__cpo4sizeE)
_ZN34_INTERNAL_d647d11c_4_k_cu_3f63e3e84cuda3std6ranges3__45__cpo4sizeE:
	.zero		1
	.type		_ZN34_INTERNAL_d647d11c_4_k_cu_3f63e3e86thrust24THRUST_300001_SM_1000_NS12placeholders2_9E,@object
	.size		_ZN34_INTERNAL_d647d11c_4_k_cu_3f63e3e86thrust24THRUST_300001_SM_1000_NS12placeholders2_9E,(_ZN34_INTERNAL_d647d11c_4_k_cu_3f63e3e84cuda3std3__45__cpo7crbeginE - _ZN34_INTERNAL_d647d11c_4_k_cu_3f63e3e86thrust24THRUST_300001_SM_1000_NS12placeholders2_9E)
_ZN34_INTERNAL_d647d11c_4_k_cu_3f63e3e86thrust24THRUST_300001_SM_1000_NS12placeholders2_9E:
	.zero		1
	.type		_ZN34_INTERNAL_d647d11c_4_k_cu_3f63e3e84cuda3std3__45__cpo7crbeginE,@object
	.size		_ZN34_INTERNAL_d647d11c_4_k_cu_3f63e3e84cuda3std3__45__cpo7crbeginE,(_ZN34_INTERNAL_d647d11c_4_k_cu_3f63e3e84cuda3std6ranges3__45__cpo4nextE - _ZN34_INTERNAL_d647d11c_4_k_cu_3f63e3e84cuda3std3__45__cpo7crbeginE)
_ZN34_INTERNAL_d647d11c_4_k_cu_3f63e3e84cuda3std3__45__cpo7crbeginE:
	.zero		1
	.type		_ZN34_INTERNAL_d647d11c_4_k_cu_3f63e3e84cuda3std6ranges3__45__cpo4nextE,@object
	.size		_ZN34_INTERNAL_d647d11c_4_k_cu_3f63e3e84cuda3std6ranges3__45__cpo4nextE,(_ZN34_INTERNAL_d647d11c_4_k_cu_3f63e3e84cuda3std6ranges3__45__cpo4swapE - _ZN34_INTERNAL_d647d11c_4_k_cu_3f63e3e84cuda3std6ranges3__45__cpo4nextE)
_ZN34_INTERNAL_d647d11c_4_k_cu_3f63e3e84cuda3std6ranges3__45__cpo4nextE:
	.zero		1
	.type		_ZN34_INTERNAL_d647d11c_4_k_cu_3f63e3e84cuda3std6ranges3__45__cpo4swapE,@object
	.size		_ZN34_INTERNAL_d647d11c_4_k_cu_3f63e3e84cuda3std6ranges3__45__cpo4swapE,(_ZN34_INTERNAL_d647d11c_4_k_cu_3f63e3e86thrust24THRUST_300001_SM_1000_NS12placeholders2_1E - _ZN34_INTERNAL_d647d11c_4_k_cu_3f63e3e84cuda3std6ranges3__45__cpo4swapE)
_ZN34_INTERNAL_d647d11c_4_k_cu_3f63e3e84cuda3std6ranges3__45__cpo4swapE:
	.zero		1
	.type		_ZN34_INTERNAL_d647d11c_4_k_cu_3f63e3e86thrust24THRUST_300001_SM_1000_NS12placeholders2_1E,@object
	.size		_ZN34_INTERNAL_d647d11c_4_k_cu_3f63e3e86thrust24THRUST_300001_SM_1000_NS12placeholders2_1E,(_ZN34_INTERNAL_d647d11c_4_k_cu_3f63e3e86thrust24THRUST_300001_SM_1000_NS12placeholders2_3E - _ZN34_INTERNAL_d647d11c_4_k_cu_3f63e3e86thrust24THRUST_300001_SM_1000_NS12placeholders2_1E)
_ZN34_INTERNAL_d647d11c_4_k_cu_3f63e3e86thrust24THRUST_300001_SM_1000_NS12placeholders2_1E:
	.zero		1
	.type		_ZN34_INTERNAL_d647d11c_4_k_cu_3f63e3e86thrust24THRUST_300001_SM_1000_NS12placeholders2_3E,@object
	.size		_ZN34_INTERNAL_d647d11c_4_k_cu_3f63e3e86thrust24THRUST_300001_SM_1000_NS12placeholders2_3E,(_ZN34_INTERNAL_d647d11c_4_k_cu_3f63e3e84cuda3std3__45__cpo5beginE - _ZN34_INTERNAL_d647d11c_4_k_cu_3f63e3e86thrust24THRUST_300001_SM_1000_NS12placeholders2_3E)
_ZN34_INTERNAL_d647d11c_4_k_cu_3f63e3e86thrust24THRUST_300001_SM_1000_NS12placeholders2_3E:
	.zero		1
	.type		_ZN34_INTERNAL_d647d11c_4_k_cu_3f63e3e84cuda3std3__45__cpo5beginE,@object
	.size		_ZN34_INTERNAL_d647d11c_4_k_cu_3f63e3e84cuda3std3__45__cpo5beginE,(_ZN34_INTERNAL_d647d11c_4_k_cu_3f63e3e84cuda3std6ranges3__45__cpo5beginE - _ZN34_INTERNAL_d647d11c_4_k_cu_3f63e3e84cuda3std3__45__cpo5beginE)
_ZN34_INTERNAL_d647d11c_4_k_cu_3f63e3e84cuda3std3__45__cpo5beginE:
	.zero		1
	.type		_ZN34_INTERNAL_d647d11c_4_k_cu_3f63e3e84cuda3std6ranges3__45__cpo5beginE,@object
	.size		_ZN34_INTERNAL_d647d11c_4_k_cu_3f63e3e84cuda3std6ranges3__45__cpo5beginE,(_ZN34_INTERNAL_d647d11c_4_k_cu_3f63e3e84cuda3std3__436_GLOBAL__N__d647d11c_4_k_cu_3f63e3e86ignoreE - _ZN34_INTERNAL_d647d11c_4_k_cu_3f63e3e84cuda3std6ranges3__45__cpo5beginE)
_ZN34_INTERNAL_d647d11c_4_k_cu_3f63e3e84cuda3std6ranges3__45__cpo5beginE:
	.zero		1
	.type		_ZN34_INTERNAL_d647d11c_4_k_cu_3f63e3e84cuda3std3__436_GLOBAL__N__d647d11c_4_k_cu_3f63e3e86ignoreE,@object
	.size		_ZN34_INTERNAL_d647d11c_4_k_cu_3f63e3e84cuda3std3__436_GLOBAL__N__d647d11c_4_k_cu_3f63e3e86ignoreE,(_ZN34_INTERNAL_d647d11c_4_k_cu_3f63e3e84cuda3std6ranges3__45__cpo4dataE - _ZN34_INTERNAL_d647d11c_4_k_cu_3f63e3e84cuda3std3__436_GLOBAL__N__d647d11c_4_k_cu_3f63e3e86ignoreE)
_ZN34_INTERNAL_d647d11c_4_k_cu_3f63e3e84cuda3std3__436_GLOBAL__N__d647d11c_4_k_cu_3f63e3e86ignoreE:
	.zero		1
	.type		_ZN34_INTERNAL_d647d11c_4_k_cu_3f63e3e84cuda3std6ranges3__45__cpo4dataE,@object
	.size		_ZN34_INTERNAL_d647d11c_4_k_cu_3f63e3e84cuda3std6ranges3__45__cpo4dataE,(_ZN34_INTERNAL_d647d11c_4_k_cu_3f63e3e86thrust24THRUST_300001_SM_1000_NS12placeholders2_7E - _ZN34_INTERNAL_d647d11c_4_k_cu_3f63e3e84cuda3std6ranges3__45__cpo4dataE)
_ZN34_INTERNAL_d647d11c_4_k_cu_3f63e3e84cuda3std6ranges3__45__cpo4dataE:
	.zero		1
	.type		_ZN34_INTERNAL_d647d11c_4_k_cu_3f63e3e86thrust24THRUST_300001_SM_1000_NS12placeholders2_7E,@object
	.size		_ZN34_INTERNAL_d647d11c_4_k_cu_3f63e3e86thrust24THRUST_300001_SM_1000_NS12placeholders2_7E,(_ZN34_INTERNAL_d647d11c_4_k_cu_3f63e3e84cuda3std3__45__cpo6rbeginE - _ZN34_INTERNAL_d647d11c_4_k_cu_3f63e3e86thrust24THRUST_300001_SM_1000_NS12placeholders2_7E)
_ZN34_INTERNAL_d647d11c_4_k_cu_3f63e3e86thrust24THRUST_300001_SM_1000_NS12placeholders2_7E:
	.zero		1
	.type		_ZN34_INTERNAL_d647d11c_4_k_cu_3f63e3e84cuda3std3__45__cpo6rbeginE,@object
	.size		_ZN34_INTERNAL_d647d11c_4_k_cu_3f63e3e84cuda3std3__45__cpo6rbeginE,(_ZN34_INTERNAL_d647d11c_4_k_cu_3f63e3e84cuda3std6ranges3__45__cpo7advanceE - _ZN34_INTERNAL_d647d11c_4_k_cu_3f63e3e84cuda3std3__45__cpo6rbeginE)
_ZN34_INTERNAL_d647d11c_4_k_cu_3f63e3e84cuda3std3__45__cpo6rbeginE:
	.zero		1
	.type		_ZN34_INTERNAL_d647d11c_4_k_cu_3f63e3e84cuda3std6ranges3__45__cpo7advanceE,@object
	.size		_ZN34_INTERNAL_d647d11c_4_k_cu_3f63e3e84cuda3std6ranges3__45__cpo7advanceE,(_ZN34_INTERNAL_d647d11c_4_k_cu_3f63e3e84cuda3std3__47nulloptE - _ZN34_INTERNAL_d647d11c_4_k_cu_3f63e3e84cuda3std6ranges3__45__cpo7advanceE)
_ZN34_INTERNAL_d647d11c_4_k_cu_3f63e3e84cuda3std6ranges3__45__cpo7advanceE:
	.zero		1
	.type		_ZN34_INTERNAL_d647d11c_4_k_cu_3f63e3e84cuda3std3__47nulloptE,@object
	.size		_ZN34_INTERNAL_d647d11c_4_k_cu_3f63e3e84cuda3std3__47nulloptE,(_ZN34_INTERNAL_d647d11c_4_k_cu_3f63e3e84cuda3std6ranges3__45__cpo8distanceE - _ZN34_INTERNAL_d647d11c_4_k_cu_3f63e3e84cuda3std3__47nulloptE)
_ZN34_INTERNAL_d647d11c_4_k_cu_3f63e3e84cuda3std3__47nulloptE:
	.zero		1
	.type		_ZN34_INTERNAL_d647d11c_4_k_cu_3f63e3e84cuda3std6ranges3__45__cpo8distanceE,@object
	.size		_ZN34_INTERNAL_d647d11c_4_k_cu_3f63e3e84cuda3std6ranges3__45__cpo8distanceE,(_ZN34_INTERNAL_d647d11c_4_k_cu_3f63e3e86thrust24THRUST_300001_SM_1000_NS12placeholders2_6E - _ZN34_INTERNAL_d647d11c_4_k_cu_3f63e3e84cuda3std6ranges3__45__cpo8distanceE)
_ZN34_INTERNAL_d647d11c_4_k_cu_3f63e3e84cuda3std6ranges3__45__cpo8distanceE:
	.zero		1
	.type		_ZN34_INTERNAL_d647d11c_4_k_cu_3f63e3e86thrust24THRUST_300001_SM_1000_NS12placeholders2_6E,@object
	.size		_ZN34_INTERNAL_d647d11c_4_k_cu_3f63e3e86thrust24THRUST_300001_SM_1000_NS12placeholders2_6E,(_ZN34_INTERNAL_d647d11c_4_k_cu_3f63e3e84cuda3std3__45__cpo4cendE - _ZN34_INTERNAL_d647d11c_4_k_cu_3f63e3e86thrust24THRUST_300001_SM_1000_NS12placeholders2_6E)
_ZN34_INTERNAL_d647d11c_4_k_cu_3f63e3e86thrust24THRUST_300001_SM_1000_NS12placeholders2_6E:
	.zero		1
	.type		_ZN34_INTERNAL_d647d11c_4_k_cu_3f63e3e84cuda3std3__45__cpo4cendE,@object
	.size		_ZN34_INTERNAL_d647d11c_4_k_cu_3f63e3e84cuda3std3__45__cpo4cendE,(_ZN34_INTERNAL_d647d11c_4_k_cu_3f63e3e84cuda3std6ranges3__45__cpo4cendE - _ZN34_INTERNAL_d647d11c_4_k_cu_3f63e3e84cuda3std3__45__cpo4cendE)
_ZN34_INTERNAL_d647d11c_4_k_cu_3f63e3e84cuda3std3__45__cpo4cendE:
	.zero		1
	.type		_ZN34_INTERNAL_d647d11c_4_k_cu_3f63e3e84cuda3std6ranges3__45__cpo4cendE,@object
	.size		_ZN34_INTERNAL_d647d11c_4_k_cu_3f63e3e84cuda3std6ranges3__45__cpo4cendE,(_ZN34_INTERNAL_d647d11c_4_k_cu_3f63e3e84cuda3std3__420unreachable_sentinelE - _ZN34_INTERNAL_d647d11c_4_k_cu_3f63e3e84cuda3std6ranges3__45__cpo4cendE)
_ZN34_INTERNAL_d647d11c_4_k_cu_3f63e3e84cuda3std6ranges3__45__cpo4cendE:
	.zero		1
	.type		_ZN34_INTERNAL_d647d11c_4_k_cu_3f63e3e84cuda3std3__420unreachable_sentinelE,@object
	.size		_ZN34_INTERNAL_d647d11c_4_k_cu_3f63e3e84cuda3std3__420unreachable_sentinelE,(_ZN34_INTERNAL_d647d11c_4_k_cu_3f63e3e84cuda3std6ranges3__45__cpo5ssizeE - _ZN34_INTERNAL_d647d11c_4_k_cu_3f63e3e84cuda3std3__420unreachable_sentinelE)
_ZN34_INTERNAL_d647d11c_4_k_cu_3f63e3e84cuda3std3__420unreachable_sentinelE:
	.zero		1
	.type		_ZN34_INTERNAL_d647d11c_4_k_cu_3f63e3e84cuda3std6ranges3__45__cpo5ssizeE,@object
	.size		_ZN34_INTERNAL_d647d11c_4_k_cu_3f63e3e84cuda3std6ranges3__45__cpo5ssizeE,(_ZN34_INTERNAL_d647d11c_4_k_cu_3f63e3e86thrust24THRUST_300001_SM_1000_NS12placeholders3_10E - _ZN34_INTERNAL_d647d11c_4_k_cu_3f63e3e84cuda3std6ranges3__45__cpo5ssizeE)
_ZN34_INTERNAL_d647d11c_4_k_cu_3f63e3e84cuda3std6ranges3__45__cpo5ssizeE:
	.zero		1
	.type		_ZN34_INTERNAL_d647d11c_4_k_cu_3f63e3e86thrust24THRUST_300001_SM_1000_NS12placeholders3_10E,@object
	.size		_ZN34_INTERNAL_d647d11c_4_k_cu_3f63e3e86thrust24THRUST_300001_SM_1000_NS12placeholders3_10E,(_ZN34_INTERNAL_d647d11c_4_k_cu_3f63e3e84cuda3std3__45__cpo5crendE - _ZN34_INTERNAL_d647d11c_4_k_cu_3f63e3e86thrust24THRUST_300001_SM_1000_NS12placeholders3_10E)
_ZN34_INTERNAL_d647d11c_4_k_cu_3f63e3e86thrust24THRUST_300001_SM_1000_NS12placeholders3_10E:
	.zero		1
	.type		_ZN34_INTERNAL_d647d11c_4_k_cu_3f63e3e84cuda3std3__45__cpo5crendE,@object
	.size		_ZN34_INTERNAL_d647d11c_4_k_cu_3f63e3e84cuda3std3__45__cpo5crendE,(_ZN34_INTERNAL_d647d11c_4_k_cu_3f63e3e84cuda3std6ranges3__45__cpo4prevE - _ZN34_INTERNAL_d647d11c_4_k_cu_3f63e3e84cuda3std3__45__cpo5crendE)
_ZN34_INTERNAL_d647d11c_4_k_cu_3f63e3e84cuda3std3__45__cpo5crendE:
	.zero		1
	.type		_ZN34_INTERNAL_d647d11c_4_k_cu_3f63e3e84cuda3std6ranges3__45__cpo4prevE,@object
	.size		_ZN34_INTERNAL_d647d11c_4_k_cu_3f63e3e84cuda3std6ranges3__45__cpo4prevE,(_ZN34_INTERNAL_d647d11c_4_k_cu_3f63e3e84cuda3std6ranges3__45__cpo9iter_moveE - _ZN34_INTERNAL_d647d11c_4_k_cu_3f63e3e84cuda3std6ranges3__45__cpo4prevE)
_ZN34_INTERNAL_d647d11c_4_k_cu_3f63e3e84cuda3std6ranges3__45__cpo4prevE:
	.zero		1
	.type		_ZN34_INTERNAL_d647d11c_4_k_cu_3f63e3e84cuda3std6ranges3__45__cpo9iter_moveE,@object
	.size		_ZN34_INTERNAL_d647d11c_4_k_cu_3f63e3e84cuda3std6ranges3__45__cpo9iter_moveE,(_ZN34_INTERNAL_d647d11c_4_k_cu_3f63e3e86thrust24THRUST_300001_SM_1000_NS12placeholders2_2E - _ZN34_INTERNAL_d647d11c_4_k_cu_3f63e3e84cuda3std6ranges3__45__cpo9iter_moveE)
_ZN34_INTERNAL_d647d11c_4_k_cu_3f63e3e84cuda3std6ranges3__45__cpo9iter_moveE:
	.zero		1
	.type		_ZN34_INTERNAL_d647d11c_4_k_cu_3f63e3e86thrust24THRUST_300001_SM_1000_NS12placeholders2_2E,@object
	.size		_ZN34_INTERNAL_d647d11c_4_k_cu_3f63e3e86thrust24THRUST_300001_SM_1000_NS12placeholders2_2E,(_ZN34_INTERNAL_d647d11c_4_k_cu_3f63e3e86thrust24THRUST_300001_SM_1000_NS12placeholders2_4E - _ZN34_INTERNAL_d647d11c_4_k_cu_3f63e3e86thrust24THRUST_300001_SM_1000_NS12placeholders2_2E)
_ZN34_INTERNAL_d647d11c_4_k_cu_3f63e3e86thrust24THRUST_300001_SM_1000_NS12placeholders2_2E:
	.zero		1
	.type		_ZN34_INTERNAL_d647d11c_4_k_cu_3f63e3e86thrust24THRUST_300001_SM_1000_NS12placeholders2_4E,@object
	.size		_ZN34_INTERNAL_d647d11c_4_k_cu_3f63e3e86thrust24THRUST_300001_SM_1000_NS12placeholders2_4E,(_ZN34_INTERNAL_d647d11c_4_k_cu_3f63e3e84cuda3std3__45__cpo3endE - _ZN34_INTERNAL_d647d11c_4_k_cu_3f63e3e86thrust24THRUST_300001_SM_1000_NS12placeholders2_4E)
_ZN34_INTERNAL_d647d11c_4_k_cu_3f63e3e86thrust24THRUST_300001_SM_1000_NS12placeholders2_4E:
	.zero		1
	.type		_ZN34_INTERNAL_d647d11c_4_k_cu_3f63e3e84cuda3std3__45__cpo3endE,@object
	.size		_ZN34_INTERNAL_d647d11c_4_k_cu_3f63e3e84cuda3std3__45__cpo3endE,(_ZN34_INTERNAL_d647d11c_4_k_cu_3f63e3e84cuda3std6ranges3__45__cpo3endE - _ZN34_INTERNAL_d647d11c_4_k_cu_3f63e3e84cuda3std3__45__cpo3endE)
_ZN34_INTERNAL_d647d11c_4_k_cu_3f63e3e84cuda3std3__45__cpo3endE:
	.zero		1
	.type		_ZN34_INTERNAL_d647d11c_4_k_cu_3f63e3e84cuda3std6ranges3__45__cpo3endE,@object
	.size		_ZN34_INTERNAL_d647d11c_4_k_cu_3f63e3e84cuda3std6ranges3__45__cpo3endE,(_ZN34_INTERNAL_d647d11c_4_k_cu_3f63e3e84cuda3std3__419piecewise_constructE - _ZN34_INTERNAL_d647d11c_4_k_cu_3f63e3e84cuda3std6ranges3__45__cpo3endE)
_ZN34_INTERNAL_d647d11c_4_k_cu_3f63e3e84cuda3std6ranges3__45__cpo3endE:
	.zero		1
	.type		_ZN34_INTERNAL_d647d11c_4_k_cu_3f63e3e84cuda3std3__419piecewise_constructE,@object
	.size		_ZN34_INTERNAL_d647d11c_4_k_cu_3f63e3e84cuda3std3__419piecewise_constructE,(_ZN34_INTERNAL_d647d11c_4_k_cu_3f63e3e84cuda3std6ranges3__45__cpo5cdataE - _ZN34_INTERNAL_d647d11c_4_k_cu_3f63e3e84cuda3std3__419piecewise_constructE)
_ZN34_INTERNAL_d647d11c_4_k_cu_3f63e3e84cuda3std3__419piecewise_constructE:
	.zero		1
	.type		_ZN34_INTERNAL_d647d11c_4_k_cu_3f63e3e84cuda3std6ranges3__45__cpo5cdataE,@object
	.size		_ZN34_INTERNAL_d647d11c_4_k_cu_3f63e3e84cuda3std6ranges3__45__cpo5cdataE,(_ZN34_INTERNAL_d647d11c_4_k_cu_3f63e3e86thrust24THRUST_300001_SM_1000_NS12placeholders2_8E - _ZN34_INTERNAL_d647d11c_4_k_cu_3f63e3e84cuda3std6ranges3__45__cpo5cdataE)
_ZN34_INTERNAL_d647d11c_4_k_cu_3f63e3e84cuda3std6ranges3__45__cpo5cdataE:
	.zero		1
	.type		_ZN34_INTERNAL_d647d11c_4_k_cu_3f63e3e86thrust24THRUST_300001_SM_1000_NS12placeholders2_8E,@object
	.size		_ZN34_INTERNAL_d647d11c_4_k_cu_3f63e3e86thrust24THRUST_300001_SM_1000_NS12placeholders2_8E,(_ZN34_INTERNAL_d647d11c_4_k_cu_3f63e3e84cuda3std3__45__cpo4rendE - _ZN34_INTERNAL_d647d11c_4_k_cu_3f63e3e86thrust24THRUST_300001_SM_1000_NS12placeholders2_8E)
_ZN34_INTERNAL_d647d11c_4_k_cu_3f63e3e86thrust24THRUST_300001_SM_1000_NS12placeholders2_8E:
	.zero		1
	.type		_ZN34_INTERNAL_d647d11c_4_k_cu_3f63e3e84cuda3std3__45__cpo4rendE,@object
	.size		_ZN34_INTERNAL_d647d11c_4_k_cu_3f63e3e84cuda3std3__45__cpo4rendE,(_ZN34_INTERNAL_d647d11c_4_k_cu_3f63e3e84cuda3std6ranges3__45__cpo9iter_swapE - _ZN34_INTERNAL_d647d11c_4_k_cu_3f63e3e84cuda3std3__45__cpo4rendE)
_ZN34_INTERNAL_d647d11c_4_k_cu_3f63e3e84cuda3std3__45__cpo4rendE:
	.zero		1
	.type		_ZN34_INTERNAL_d647d11c_4_k_cu_3f63e3e84cuda3std6ranges3__45__cpo9iter_swapE,@object
	.size		_ZN34_INTERNAL_d647d11c_4_k_cu_3f63e3e84cuda3std6ranges3__45__cpo9iter_swapE,(_ZN34_INTERNAL_d647d11c_4_k_cu_3f63e3e84cuda3std3__48unexpectE - _ZN34_INTERNAL_d647d11c_4_k_cu_3f63e3e84cuda3std6ranges3__45__cpo9iter_swapE)
_ZN34_INTERNAL_d647d11c_4_k_cu_3f63e3e84cuda3std6ranges3__45__cpo9iter_swapE:
	.zero		1
	.type		_ZN34_INTERNAL_d647d11c_4_k_cu_3f63e3e84cuda3std3__48unexpectE,@object
	.size		_ZN34_INTERNAL_d647d11c_4_k_cu_3f63e3e84cuda3std3__48unexpectE,(_ZN34_INTERNAL_d647d11c_4_k_cu_3f63e3e86thrust24THRUST_300001_SM_1000_NS6system6detail10sequential3seqE - _ZN34_INTERNAL_d647d11c_4_k_cu_3f63e3e84cuda3std3__48unexpectE)
_ZN34_INTERNAL_d647d11c_4_k_cu_3f63e3e84cuda3std3__48unexpectE:
	.zero		1
	.type		_ZN34_INTERNAL_d647d11c_4_k_cu_3f63e3e86thrust24THRUST_300001_SM_1000_NS6system6detail10sequential3seqE,@object
	.size		_ZN34_INTERNAL_d647d11c_4_k_cu_3f63e3e86thrust24THRUST_300001_SM_1000_NS6system6detail10sequential3seqE,(.L_38 - _ZN34_INTERNAL_d647d11c_4_k_cu_3f63e3e86thrust24THRUST_300001_SM_1000_NS6system6detail10sequential3seqE)
_ZN34_INTERNAL_d647d11c_4_k_cu_3f63e3e86thrust24THRUST_300001_SM_1000_NS6system6detail10sequential3seqE:
	.zero		1
.L_38:


//--------------------- .nv.constant0._ZN3cub18CUB_300001_SM_10006detail11EmptyKernelIvEEvv --------------------------
	.section	.nv.constant0._ZN3cub18CUB_300001_SM_10006detail11EmptyKernelIvEEvv,"a",@progbits
	.sectionflags	@""
	.align	4
.nv.constant0._ZN3cub18CUB_300001_SM_10006detail11EmptyKernelIvEEvv:
	.zero		896


//--------------------- .nv.constant0._Z7sigmoidPd --------------------------
	.section	.nv.constant0._Z7sigmoidPd,"a",@progbits
	.sectionflags	@""
	.align	4
.nv.constant0._Z7sigmoidPd:
	.zero		904


//--------------------- .nv.constant0._Z10forward_FCPdS_S_ --------------------------
	.section	.nv.constant0._Z10forward_FCPdS_S_,"a",@progbits
	.sectionflags	@""
	.align	4
.nv.constant0._Z10forward_FCPdS_S_:
	.zero		920


//--------------------- .nv.constant0._Z4initPd   --------------------------
	.section	.nv.constant0._Z4initPd,"a",@progbits
	.sectionflags	@""
	.align	4
.nv.constant0._Z4initPd:
	.zero		904


//--------------------- SYMBOLS --------------------------

	.type		.nv.reservedSmem.offset0,@object
	.size		.nv.reservedSmem.offset0,0x4
